//
// Generated by NVIDIA NVVM Compiler
//
// Compiler Build ID: CL-36424714
// Cuda compilation tools, release 13.0, V13.0.88
// Based on NVVM 20.0.0
//

.version 9.0
.target sm_100
.address_size 64

	// .globl	_Z34separateRealAndImaginaryComponentsP6float2PfS1_l
.func  (.param .b64 func_retval0) __internal_accurate_pow
(
	.param .b64 __internal_accurate_pow_param_0,
	.param .b64 __internal_accurate_pow_param_1
)
;
// _ZZ28medianOfMediansNormalisationPfE11medianArray has been demoted
// _ZZ28medianOfMediansNormalisationPfE8madArray has been demoted
// _ZZ28medianOfMediansNormalisationPfE15normalisedArray has been demoted
// _ZZ17boxcarFilterArrayPfP9candidateilE11lookupArray has been demoted
// _ZZ17boxcarFilterArrayPfP9candidateilE8sumArray has been demoted
// _ZZ17boxcarFilterArrayPfP9candidateilE11searchArray has been demoted
// _ZZ17boxcarFilterArrayPfP9candidateilE19localCandidateArray has been demoted

.visible .entry _Z34separateRealAndImaginaryComponentsP6float2PfS1_l(
	.param .u64 .ptr .align 1 _Z34separateRealAndImaginaryComponentsP6float2PfS1_l_param_0,
	.param .u64 .ptr .align 1 _Z34separateRealAndImaginaryComponentsP6float2PfS1_l_param_1,
	.param .u64 .ptr .align 1 _Z34separateRealAndImaginaryComponentsP6float2PfS1_l_param_2,
	.param .u64 _Z34separateRealAndImaginaryComponentsP6float2PfS1_l_param_3
)
{
	.reg .pred 	%p<2>;
	.reg .b32 	%r<5>;
	.reg .b32 	%f<3>;
	.reg .b64 	%rd<14>;

	ld.param.u64 	%rd2, [_Z34separateRealAndImaginaryComponentsP6float2PfS1_l_param_0];
	ld.param.u64 	%rd3, [_Z34separateRealAndImaginaryComponentsP6float2PfS1_l_param_1];
	ld.param.u64 	%rd4, [_Z34separateRealAndImaginaryComponentsP6float2PfS1_l_param_2];
	ld.param.u64 	%rd5, [_Z34separateRealAndImaginaryComponentsP6float2PfS1_l_param_3];
	mov.u32 	%r1, %ntid.x;
	mov.u32 	%r2, %ctaid.x;
	mov.u32 	%r3, %tid.x;
	mad.lo.s32 	%r4, %r1, %r2, %r3;
	cvt.u64.u32 	%rd1, %r4;
	setp.le.s64 	%p1, %rd5, %rd1;
	@%p1 bra 	$L__BB0_2;
	cvta.to.global.u64 	%rd6, %rd2;
	cvta.to.global.u64 	%rd7, %rd3;
	cvta.to.global.u64 	%rd8, %rd4;
	shl.b64 	%rd9, %rd1, 3;
	add.s64 	%rd10, %rd6, %rd9;
	ld.global.v2.f32 	{%f1, %f2}, [%rd10];
	shl.b64 	%rd11, %rd1, 2;
	add.s64 	%rd12, %rd7, %rd11;
	st.global.f32 	[%rd12], %f1;
	add.s64 	%rd13, %rd8, %rd11;
	st.global.f32 	[%rd13], %f2;
$L__BB0_2:
	ret;

}
	// .globl	_Z28medianOfMediansNormalisationPf
.visible .entry _Z28medianOfMediansNormalisationPf(
	.param .u64 .ptr .align 1 _Z28medianOfMediansNormalisationPf_param_0
)
{
	.reg .pred 	%p<13>;
	.reg .b32 	%r<14>;
	.reg .b32 	%f<259>;
	.reg .b64 	%rd<5>;
	.reg .b64 	%fd<4>;
	// demoted variable
	.shared .align 4 .b8 _ZZ28medianOfMediansNormalisationPfE11medianArray[16384];
	// demoted variable
	.shared .align 4 .b8 _ZZ28medianOfMediansNormalisationPfE8madArray[16384];
	// demoted variable
	.shared .align 4 .b8 _ZZ28medianOfMediansNormalisationPfE15normalisedArray[16384];
	ld.param.u64 	%rd2, [_Z28medianOfMediansNormalisationPf_param_0];
	cvta.to.global.u64 	%rd3, %rd2;
	mov.u32 	%r1, %tid.x;
	mov.u32 	%r5, %ntid.x;
	mov.u32 	%r6, %ctaid.x;
	mul.lo.s32 	%r7, %r6, %r5;
	shl.b32 	%r8, %r7, 2;
	add.s32 	%r9, %r8, %r1;
	mul.wide.s32 	%rd4, %r9, 4;
	add.s64 	%rd1, %rd3, %rd4;
	ld.global.f32 	%f2, [%rd1];
	shl.b32 	%r10, %r1, 2;
	mov.u32 	%r11, _ZZ28medianOfMediansNormalisationPfE11medianArray;
	add.s32 	%r2, %r11, %r10;
	st.shared.f32 	[%r2], %f2;
	ld.global.f32 	%f3, [%rd1+4096];
	st.shared.f32 	[%r2+4096], %f3;
	ld.global.f32 	%f4, [%rd1+8192];
	st.shared.f32 	[%r2+8192], %f4;
	ld.global.f32 	%f5, [%rd1+12288];
	st.shared.f32 	[%r2+12288], %f5;
	mov.u32 	%r12, _ZZ28medianOfMediansNormalisationPfE8madArray;
	add.s32 	%r3, %r12, %r10;
	st.shared.f32 	[%r3], %f2;
	st.shared.f32 	[%r3+4096], %f3;
	st.shared.f32 	[%r3+8192], %f4;
	st.shared.f32 	[%r3+12288], %f5;
	mov.u32 	%r13, _ZZ28medianOfMediansNormalisationPfE15normalisedArray;
	add.s32 	%r4, %r13, %r10;
	st.shared.f32 	[%r4], %f2;
	st.shared.f32 	[%r4+4096], %f3;
	st.shared.f32 	[%r4+8192], %f4;
	st.shared.f32 	[%r4+12288], %f5;
	bar.sync 	0;
	ld.shared.f32 	%f6, [%r2];
	ld.shared.f32 	%f7, [%r2+4096];
	ld.shared.f32 	%f8, [%r2+8192];
	ld.shared.f32 	%f9, [%r2+12288];
	min.f32 	%f10, %f6, %f7;
	min.f32 	%f11, %f10, %f8;
	min.f32 	%f12, %f11, %f9;
	max.f32 	%f13, %f6, %f7;
	max.f32 	%f14, %f13, %f8;
	max.f32 	%f15, %f14, %f9;
	add.f32 	%f16, %f6, %f7;
	add.f32 	%f17, %f16, %f8;
	add.f32 	%f18, %f17, %f9;
	sub.f32 	%f19, %f18, %f12;
	sub.f32 	%f20, %f19, %f15;
	mul.f32 	%f21, %f20, 0f3F000000;
	st.shared.f32 	[%r2], %f21;
	bar.sync 	0;
	setp.gt.u32 	%p1, %r1, 511;
	@%p1 bra 	$L__BB1_2;
	ld.shared.f32 	%f22, [%r2];
	ld.shared.f32 	%f23, [%r2+2048];
	ld.shared.f32 	%f24, [%r2+4096];
	ld.shared.f32 	%f25, [%r2+6144];
	min.f32 	%f26, %f22, %f23;
	min.f32 	%f27, %f26, %f24;
	min.f32 	%f28, %f27, %f25;
	max.f32 	%f29, %f22, %f23;
	max.f32 	%f30, %f29, %f24;
	max.f32 	%f31, %f30, %f25;
	add.f32 	%f32, %f22, %f23;
	add.f32 	%f33, %f32, %f24;
	add.f32 	%f34, %f33, %f25;
	sub.f32 	%f35, %f34, %f28;
	sub.f32 	%f36, %f35, %f31;
	mul.f32 	%f37, %f36, 0f3F000000;
	st.shared.f32 	[%r2], %f37;
$L__BB1_2:
	bar.sync 	0;
	setp.gt.u32 	%p2, %r1, 255;
	@%p2 bra 	$L__BB1_4;
	ld.shared.f32 	%f38, [%r2];
	ld.shared.f32 	%f39, [%r2+1024];
	ld.shared.f32 	%f40, [%r2+2048];
	ld.shared.f32 	%f41, [%r2+3072];
	min.f32 	%f42, %f38, %f39;
	min.f32 	%f43, %f42, %f40;
	min.f32 	%f44, %f43, %f41;
	max.f32 	%f45, %f38, %f39;
	max.f32 	%f46, %f45, %f40;
	max.f32 	%f47, %f46, %f41;
	add.f32 	%f48, %f38, %f39;
	add.f32 	%f49, %f48, %f40;
	add.f32 	%f50, %f49, %f41;
	sub.f32 	%f51, %f50, %f44;
	sub.f32 	%f52, %f51, %f47;
	mul.f32 	%f53, %f52, 0f3F000000;
	st.shared.f32 	[%r2], %f53;
$L__BB1_4:
	bar.sync 	0;
	setp.gt.u32 	%p3, %r1, 63;
	@%p3 bra 	$L__BB1_6;
	ld.shared.f32 	%f54, [%r2];
	ld.shared.f32 	%f55, [%r2+256];
	ld.shared.f32 	%f56, [%r2+512];
	ld.shared.f32 	%f57, [%r2+768];
	min.f32 	%f58, %f54, %f55;
	min.f32 	%f59, %f58, %f56;
	min.f32 	%f60, %f59, %f57;
	max.f32 	%f61, %f54, %f55;
	max.f32 	%f62, %f61, %f56;
	max.f32 	%f63, %f62, %f57;
	add.f32 	%f64, %f54, %f55;
	add.f32 	%f65, %f64, %f56;
	add.f32 	%f66, %f65, %f57;
	sub.f32 	%f67, %f66, %f60;
	sub.f32 	%f68, %f67, %f63;
	mul.f32 	%f69, %f68, 0f3F000000;
	st.shared.f32 	[%r2], %f69;
$L__BB1_6:
	bar.sync 	0;
	setp.gt.u32 	%p4, %r1, 15;
	@%p4 bra 	$L__BB1_8;
	ld.shared.f32 	%f70, [%r2];
	ld.shared.f32 	%f71, [%r2+64];
	ld.shared.f32 	%f72, [%r2+128];
	ld.shared.f32 	%f73, [%r2+192];
	min.f32 	%f74, %f70, %f71;
	min.f32 	%f75, %f74, %f72;
	min.f32 	%f76, %f75, %f73;
	max.f32 	%f77, %f70, %f71;
	max.f32 	%f78, %f77, %f72;
	max.f32 	%f79, %f78, %f73;
	add.f32 	%f80, %f70, %f71;
	add.f32 	%f81, %f80, %f72;
	add.f32 	%f82, %f81, %f73;
	sub.f32 	%f83, %f82, %f76;
	sub.f32 	%f84, %f83, %f79;
	mul.f32 	%f85, %f84, 0f3F000000;
	st.shared.f32 	[%r2], %f85;
$L__BB1_8:
	bar.sync 	0;
	setp.gt.u32 	%p5, %r1, 3;
	@%p5 bra 	$L__BB1_10;
	ld.shared.f32 	%f86, [%r2];
	ld.shared.f32 	%f87, [%r2+16];
	ld.shared.f32 	%f88, [%r2+32];
	ld.shared.f32 	%f89, [%r2+48];
	min.f32 	%f90, %f86, %f87;
	min.f32 	%f91, %f90, %f88;
	min.f32 	%f92, %f91, %f89;
	max.f32 	%f93, %f86, %f87;
	max.f32 	%f94, %f93, %f88;
	max.f32 	%f95, %f94, %f89;
	add.f32 	%f96, %f86, %f87;
	add.f32 	%f97, %f96, %f88;
	add.f32 	%f98, %f97, %f89;
	sub.f32 	%f99, %f98, %f92;
	sub.f32 	%f100, %f99, %f95;
	mul.f32 	%f101, %f100, 0f3F000000;
	st.shared.f32 	[%r2], %f101;
$L__BB1_10:
	bar.sync 	0;
	setp.ne.s32 	%p6, %r1, 0;
	@%p6 bra 	$L__BB1_12;
	ld.shared.f32 	%f102, [_ZZ28medianOfMediansNormalisationPfE11medianArray];
	ld.shared.f32 	%f103, [_ZZ28medianOfMediansNormalisationPfE11medianArray+4];
	ld.shared.f32 	%f104, [_ZZ28medianOfMediansNormalisationPfE11medianArray+8];
	ld.shared.f32 	%f105, [_ZZ28medianOfMediansNormalisationPfE11medianArray+12];
	min.f32 	%f106, %f102, %f103;
	min.f32 	%f107, %f106, %f104;
	min.f32 	%f108, %f107, %f105;
	max.f32 	%f109, %f102, %f103;
	max.f32 	%f110, %f109, %f104;
	max.f32 	%f111, %f110, %f105;
	add.f32 	%f112, %f102, %f103;
	add.f32 	%f113, %f112, %f104;
	add.f32 	%f114, %f113, %f105;
	sub.f32 	%f115, %f114, %f108;
	sub.f32 	%f116, %f115, %f111;
	mul.f32 	%f117, %f116, 0f3F000000;
	st.shared.f32 	[_ZZ28medianOfMediansNormalisationPfE11medianArray], %f117;
$L__BB1_12:
	setp.gt.u32 	%p7, %r1, 511;
	bar.sync 	0;
	ld.shared.f32 	%f1, [_ZZ28medianOfMediansNormalisationPfE11medianArray];
	bar.sync 	0;
	ld.shared.f32 	%f118, [%r3];
	sub.f32 	%f119, %f118, %f1;
	abs.f32 	%f120, %f119;
	st.shared.f32 	[%r3], %f120;
	ld.shared.f32 	%f121, [%r3+4096];
	sub.f32 	%f122, %f121, %f1;
	abs.f32 	%f123, %f122;
	st.shared.f32 	[%r3+4096], %f123;
	ld.shared.f32 	%f124, [%r3+8192];
	sub.f32 	%f125, %f124, %f1;
	abs.f32 	%f126, %f125;
	st.shared.f32 	[%r3+8192], %f126;
	ld.shared.f32 	%f127, [%r3+12288];
	sub.f32 	%f128, %f127, %f1;
	abs.f32 	%f129, %f128;
	st.shared.f32 	[%r3+12288], %f129;
	bar.sync 	0;
	ld.shared.f32 	%f130, [%r3];
	ld.shared.f32 	%f131, [%r3+4096];
	ld.shared.f32 	%f132, [%r3+8192];
	ld.shared.f32 	%f133, [%r3+12288];
	min.f32 	%f134, %f130, %f131;
	min.f32 	%f135, %f134, %f132;
	min.f32 	%f136, %f135, %f133;
	max.f32 	%f137, %f130, %f131;
	max.f32 	%f138, %f137, %f132;
	max.f32 	%f139, %f138, %f133;
	add.f32 	%f140, %f130, %f131;
	add.f32 	%f141, %f140, %f132;
	add.f32 	%f142, %f141, %f133;
	sub.f32 	%f143, %f142, %f136;
	sub.f32 	%f144, %f143, %f139;
	mul.f32 	%f145, %f144, 0f3F000000;
	st.shared.f32 	[%r3], %f145;
	bar.sync 	0;
	@%p7 bra 	$L__BB1_14;
	ld.shared.f32 	%f146, [%r3];
	ld.shared.f32 	%f147, [%r3+2048];
	ld.shared.f32 	%f148, [%r3+4096];
	ld.shared.f32 	%f149, [%r3+6144];
	min.f32 	%f150, %f146, %f147;
	min.f32 	%f151, %f150, %f148;
	min.f32 	%f152, %f151, %f149;
	max.f32 	%f153, %f146, %f147;
	max.f32 	%f154, %f153, %f148;
	max.f32 	%f155, %f154, %f149;
	add.f32 	%f156, %f146, %f147;
	add.f32 	%f157, %f156, %f148;
	add.f32 	%f158, %f157, %f149;
	sub.f32 	%f159, %f158, %f152;
	sub.f32 	%f160, %f159, %f155;
	mul.f32 	%f161, %f160, 0f3F000000;
	st.shared.f32 	[%r3], %f161;
$L__BB1_14:
	setp.gt.u32 	%p8, %r1, 255;
	bar.sync 	0;
	@%p8 bra 	$L__BB1_16;
	ld.shared.f32 	%f162, [%r3];
	ld.shared.f32 	%f163, [%r3+1024];
	ld.shared.f32 	%f164, [%r3+2048];
	ld.shared.f32 	%f165, [%r3+3072];
	min.f32 	%f166, %f162, %f163;
	min.f32 	%f167, %f166, %f164;
	min.f32 	%f168, %f167, %f165;
	max.f32 	%f169, %f162, %f163;
	max.f32 	%f170, %f169, %f164;
	max.f32 	%f171, %f170, %f165;
	add.f32 	%f172, %f162, %f163;
	add.f32 	%f173, %f172, %f164;
	add.f32 	%f174, %f173, %f165;
	sub.f32 	%f175, %f174, %f168;
	sub.f32 	%f176, %f175, %f171;
	mul.f32 	%f177, %f176, 0f3F000000;
	st.shared.f32 	[%r3], %f177;
$L__BB1_16:
	setp.gt.u32 	%p9, %r1, 63;
	bar.sync 	0;
	@%p9 bra 	$L__BB1_18;
	ld.shared.f32 	%f178, [%r3];
	ld.shared.f32 	%f179, [%r3+256];
	ld.shared.f32 	%f180, [%r3+512];
	ld.shared.f32 	%f181, [%r3+768];
	min.f32 	%f182, %f178, %f179;
	min.f32 	%f183, %f182, %f180;
	min.f32 	%f184, %f183, %f181;
	max.f32 	%f185, %f178, %f179;
	max.f32 	%f186, %f185, %f180;
	max.f32 	%f187, %f186, %f181;
	add.f32 	%f188, %f178, %f179;
	add.f32 	%f189, %f188, %f180;
	add.f32 	%f190, %f189, %f181;
	sub.f32 	%f191, %f190, %f184;
	sub.f32 	%f192, %f191, %f187;
	mul.f32 	%f193, %f192, 0f3F000000;
	st.shared.f32 	[%r3], %f193;
$L__BB1_18:
	setp.gt.u32 	%p10, %r1, 15;
	bar.sync 	0;
	@%p10 bra 	$L__BB1_20;
	ld.shared.f32 	%f194, [%r3];
	ld.shared.f32 	%f195, [%r3+64];
	ld.shared.f32 	%f196, [%r3+128];
	ld.shared.f32 	%f197, [%r3+192];
	min.f32 	%f198, %f194, %f195;
	min.f32 	%f199, %f198, %f196;
	min.f32 	%f200, %f199, %f197;
	max.f32 	%f201, %f194, %f195;
	max.f32 	%f202, %f201, %f196;
	max.f32 	%f203, %f202, %f197;
	add.f32 	%f204, %f194, %f195;
	add.f32 	%f205, %f204, %f196;
	add.f32 	%f206, %f205, %f197;
	sub.f32 	%f207, %f206, %f200;
	sub.f32 	%f208, %f207, %f203;
	mul.f32 	%f209, %f208, 0f3F000000;
	st.shared.f32 	[%r3], %f209;
$L__BB1_20:
	setp.gt.u32 	%p11, %r1, 3;
	bar.sync 	0;
	@%p11 bra 	$L__BB1_22;
	ld.shared.f32 	%f210, [%r3];
	ld.shared.f32 	%f211, [%r3+16];
	ld.shared.f32 	%f212, [%r3+32];
	ld.shared.f32 	%f213, [%r3+48];
	min.f32 	%f214, %f210, %f211;
	min.f32 	%f215, %f214, %f212;
	min.f32 	%f216, %f215, %f213;
	max.f32 	%f217, %f210, %f211;
	max.f32 	%f218, %f217, %f212;
	max.f32 	%f219, %f218, %f213;
	add.f32 	%f220, %f210, %f211;
	add.f32 	%f221, %f220, %f212;
	add.f32 	%f222, %f221, %f213;
	sub.f32 	%f223, %f222, %f216;
	sub.f32 	%f224, %f223, %f219;
	mul.f32 	%f225, %f224, 0f3F000000;
	st.shared.f32 	[%r3], %f225;
$L__BB1_22:
	setp.ne.s32 	%p12, %r1, 0;
	bar.sync 	0;
	@%p12 bra 	$L__BB1_24;
	ld.shared.f32 	%f226, [_ZZ28medianOfMediansNormalisationPfE8madArray];
	ld.shared.f32 	%f227, [_ZZ28medianOfMediansNormalisationPfE8madArray+4];
	ld.shared.f32 	%f228, [_ZZ28medianOfMediansNormalisationPfE8madArray+8];
	ld.shared.f32 	%f229, [_ZZ28medianOfMediansNormalisationPfE8madArray+12];
	min.f32 	%f230, %f226, %f227;
	min.f32 	%f231, %f230, %f228;
	min.f32 	%f232, %f231, %f229;
	max.f32 	%f233, %f226, %f227;
	max.f32 	%f234, %f233, %f228;
	max.f32 	%f235, %f234, %f229;
	add.f32 	%f236, %f226, %f227;
	add.f32 	%f237, %f236, %f228;
	add.f32 	%f238, %f237, %f229;
	sub.f32 	%f239, %f238, %f232;
	sub.f32 	%f240, %f239, %f235;
	cvt.f64.f32 	%fd1, %f240;
	mul.f64 	%fd2, %fd1, 0d3FE0000000000000;
	mul.f64 	%fd3, %fd2, 0d3FF7B8BAC710CB29;
	cvt.rn.f32.f64 	%f241, %fd3;
	st.shared.f32 	[_ZZ28medianOfMediansNormalisationPfE8madArray], %f241;
$L__BB1_24:
	bar.sync 	0;
	ld.shared.f32 	%f242, [_ZZ28medianOfMediansNormalisationPfE8madArray];
	bar.sync 	0;
	ld.shared.f32 	%f243, [%r4];
	sub.f32 	%f244, %f243, %f1;
	div.rn.f32 	%f245, %f244, %f242;
	st.shared.f32 	[%r4], %f245;
	ld.shared.f32 	%f246, [%r4+4096];
	sub.f32 	%f247, %f246, %f1;
	div.rn.f32 	%f248, %f247, %f242;
	st.shared.f32 	[%r4+4096], %f248;
	ld.shared.f32 	%f249, [%r4+8192];
	sub.f32 	%f250, %f249, %f1;
	div.rn.f32 	%f251, %f250, %f242;
	st.shared.f32 	[%r4+8192], %f251;
	ld.shared.f32 	%f252, [%r4+12288];
	sub.f32 	%f253, %f252, %f1;
	div.rn.f32 	%f254, %f253, %f242;
	st.shared.f32 	[%r4+12288], %f254;
	bar.sync 	0;
	ld.shared.f32 	%f255, [%r4];
	st.global.f32 	[%rd1], %f255;
	ld.shared.f32 	%f256, [%r4+4096];
	st.global.f32 	[%rd1+4096], %f256;
	ld.shared.f32 	%f257, [%r4+8192];
	st.global.f32 	[%rd1+8192], %f257;
	ld.shared.f32 	%f258, [%r4+12288];
	st.global.f32 	[%rd1+12288], %f258;
	ret;

}
	// .globl	_Z16magnitudeSquaredPfS_S_l
.visible .entry _Z16magnitudeSquaredPfS_S_l(
	.param .u64 .ptr .align 1 _Z16magnitudeSquaredPfS_S_l_param_0,
	.param .u64 .ptr .align 1 _Z16magnitudeSquaredPfS_S_l_param_1,
	.param .u64 .ptr .align 1 _Z16magnitudeSquaredPfS_S_l_param_2,
	.param .u64 _Z16magnitudeSquaredPfS_S_l_param_3
)
{
	.reg .pred 	%p<2>;
	.reg .b32 	%r<5>;
	.reg .b32 	%f<5>;
	.reg .b64 	%rd<13>;

	ld.param.u64 	%rd2, [_Z16magnitudeSquaredPfS_S_l_param_0];
	ld.param.u64 	%rd3, [_Z16magnitudeSquaredPfS_S_l_param_1];
	ld.param.u64 	%rd4, [_Z16magnitudeSquaredPfS_S_l_param_2];
	ld.param.u64 	%rd5, [_Z16magnitudeSquaredPfS_S_l_param_3];
	mov.u32 	%r1, %ntid.x;
	mov.u32 	%r2, %ctaid.x;
	mov.u32 	%r3, %tid.x;
	mad.lo.s32 	%r4, %r1, %r2, %r3;
	cvt.s64.s32 	%rd1, %r4;
	setp.le.s64 	%p1, %rd5, %rd1;
	@%p1 bra 	$L__BB2_2;
	cvta.to.global.u64 	%rd6, %rd2;
	cvta.to.global.u64 	%rd7, %rd3;
	cvta.to.global.u64 	%rd8, %rd4;
	shl.b64 	%rd9, %rd1, 2;
	add.s64 	%rd10, %rd6, %rd9;
	ld.global.f32 	%f1, [%rd10];
	add.s64 	%rd11, %rd7, %rd9;
	ld.global.f32 	%f2, [%rd11];
	mul.f32 	%f3, %f2, %f2;
	fma.rn.f32 	%f4, %f1, %f1, %f3;
	add.s64 	%rd12, %rd8, %rd9;
	st.global.f32 	[%rd12], %f4;
$L__BB2_2:
	ret;

}
	// .globl	_Z17decimateHarmonicsPfS_S_S_l
.visible .entry _Z17decimateHarmonicsPfS_S_S_l(
	.param .u64 .ptr .align 1 _Z17decimateHarmonicsPfS_S_S_l_param_0,
	.param .u64 .ptr .align 1 _Z17decimateHarmonicsPfS_S_S_l_param_1,
	.param .u64 .ptr .align 1 _Z17decimateHarmonicsPfS_S_S_l_param_2,
	.param .u64 .ptr .align 1 _Z17decimateHarmonicsPfS_S_S_l_param_3,
	.param .u64 _Z17decimateHarmonicsPfS_S_S_l_param_4
)
{
	.reg .pred 	%p<4>;
	.reg .b32 	%r<11>;
	.reg .b32 	%f<41>;
	.reg .b64 	%rd<25>;

	ld.param.u64 	%rd6, [_Z17decimateHarmonicsPfS_S_S_l_param_0];
	ld.param.u64 	%rd2, [_Z17decimateHarmonicsPfS_S_S_l_param_1];
	ld.param.u64 	%rd3, [_Z17decimateHarmonicsPfS_S_S_l_param_2];
	ld.param.u64 	%rd4, [_Z17decimateHarmonicsPfS_S_S_l_param_3];
	ld.param.u64 	%rd5, [_Z17decimateHarmonicsPfS_S_S_l_param_4];
	cvta.to.global.u64 	%rd1, %rd6;
	mov.u32 	%r4, %ntid.x;
	mov.u32 	%r5, %ctaid.x;
	mov.u32 	%r6, %tid.x;
	mad.lo.s32 	%r1, %r4, %r5, %r6;
	shl.b32 	%r7, %r1, 1;
	or.b32  	%r8, %r7, 1;
	cvt.s64.s32 	%rd7, %r8;
	setp.le.s64 	%p1, %rd5, %rd7;
	@%p1 bra 	$L__BB3_2;
	cvta.to.global.u64 	%rd8, %rd2;
	mul.wide.s32 	%rd9, %r1, 4;
	add.s64 	%rd10, %rd1, %rd9;
	ld.global.f32 	%f35, [%rd10];
	add.s64 	%rd11, %rd10, %rd9;
	ld.global.f32 	%f36, [%rd11];
	ld.global.f32 	%f37, [%rd11+4];
	add.f32 	%f14, %f35, %f36;
	add.f32 	%f15, %f14, %f37;
	add.s64 	%rd12, %rd8, %rd9;
	st.global.f32 	[%rd12], %f15;
$L__BB3_2:
	mul.lo.s32 	%r2, %r1, 3;
	add.s32 	%r9, %r2, 2;
	cvt.s64.s32 	%rd13, %r9;
	setp.le.s64 	%p2, %rd5, %rd13;
	@%p2 bra 	$L__BB3_4;
	mul.wide.s32 	%rd14, %r2, 4;
	add.s64 	%rd15, %rd1, %rd14;
	ld.global.f32 	%f38, [%rd15];
	ld.global.f32 	%f39, [%rd15+4];
	ld.global.f32 	%f40, [%rd15+8];
	add.f32 	%f17, %f35, %f36;
	add.f32 	%f18, %f17, %f37;
	add.f32 	%f19, %f18, %f38;
	add.f32 	%f20, %f19, %f39;
	add.f32 	%f21, %f20, %f40;
	cvta.to.global.u64 	%rd16, %rd3;
	mul.wide.s32 	%rd17, %r1, 4;
	add.s64 	%rd18, %rd16, %rd17;
	st.global.f32 	[%rd18], %f21;
$L__BB3_4:
	shl.b32 	%r3, %r1, 2;
	or.b32  	%r10, %r3, 3;
	cvt.s64.s32 	%rd19, %r10;
	setp.le.s64 	%p3, %rd5, %rd19;
	@%p3 bra 	$L__BB3_6;
	mul.wide.s32 	%rd20, %r3, 4;
	add.s64 	%rd21, %rd1, %rd20;
	ld.global.f32 	%f22, [%rd21];
	ld.global.f32 	%f23, [%rd21+4];
	ld.global.f32 	%f24, [%rd21+8];
	ld.global.f32 	%f25, [%rd21+12];
	add.f32 	%f26, %f35, %f36;
	add.f32 	%f27, %f26, %f37;
	add.f32 	%f28, %f27, %f38;
	add.f32 	%f29, %f28, %f39;
	add.f32 	%f30, %f29, %f40;
	add.f32 	%f31, %f30, %f22;
	add.f32 	%f32, %f31, %f23;
	add.f32 	%f33, %f32, %f24;
	add.f32 	%f34, %f33, %f25;
	cvta.to.global.u64 	%rd22, %rd4;
	mul.wide.s32 	%rd23, %r1, 4;
	add.s64 	%rd24, %rd22, %rd23;
	st.global.f32 	[%rd24], %f34;
$L__BB3_6:
	ret;

}
	// .globl	_Z17boxcarFilterArrayPfP9candidateil
.visible .entry _Z17boxcarFilterArrayPfP9candidateil(
	.param .u64 .ptr .align 1 _Z17boxcarFilterArrayPfP9candidateil_param_0,
	.param .u64 .ptr .align 1 _Z17boxcarFilterArrayPfP9candidateil_param_1,
	.param .u32 _Z17boxcarFilterArrayPfP9candidateil_param_2,
	.param .u64 _Z17boxcarFilterArrayPfP9candidateil_param_3
)
{
	.reg .pred 	%p<7>;
	.reg .b32 	%r<47>;
	.reg .b32 	%f<13>;
	.reg .b64 	%rd<9>;
	// demoted variable
	.shared .align 4 .b8 _ZZ17boxcarFilterArrayPfP9candidateilE11lookupArray[2048];
	// demoted variable
	.shared .align 4 .b8 _ZZ17boxcarFilterArrayPfP9candidateilE8sumArray[1024];
	// demoted variable
	.shared .align 4 .b8 _ZZ17boxcarFilterArrayPfP9candidateilE11searchArray[1024];
	// demoted variable
	.shared .align 4 .b8 _ZZ17boxcarFilterArrayPfP9candidateilE19localCandidateArray[320];
	ld.param.u64 	%rd2, [_Z17boxcarFilterArrayPfP9candidateil_param_0];
	ld.param.u64 	%rd1, [_Z17boxcarFilterArrayPfP9candidateil_param_1];
	ld.param.u32 	%r18, [_Z17boxcarFilterArrayPfP9candidateil_param_2];
	cvta.to.global.u64 	%rd3, %rd2;
	mov.u32 	%r1, %ntid.x;
	mov.u32 	%r2, %ctaid.x;
	mul.lo.s32 	%r3, %r1, %r2;
	mov.u32 	%r4, %tid.x;
	add.s32 	%r21, %r3, %r4;
	mul.wide.s32 	%rd4, %r21, 4;
	add.s64 	%rd5, %rd3, %rd4;
	ld.global.f32 	%f2, [%rd5];
	shl.b32 	%r22, %r4, 2;
	mov.u32 	%r23, _ZZ17boxcarFilterArrayPfP9candidateilE11lookupArray;
	add.s32 	%r5, %r23, %r22;
	st.shared.f32 	[%r5], %f2;
	ld.global.f32 	%f3, [%rd5+1024];
	st.shared.f32 	[%r5+1024], %f3;
	bar.sync 	0;
	ld.shared.f32 	%f4, [%r5];
	mov.u32 	%r24, _ZZ17boxcarFilterArrayPfP9candidateilE8sumArray;
	add.s32 	%r6, %r24, %r22;
	st.shared.f32 	[%r6], %f4;
	bar.sync 	0;
	mov.u32 	%r25, _ZZ17boxcarFilterArrayPfP9candidateilE11searchArray;
	add.s32 	%r7, %r25, %r22;
	mov.b32 	%r43, 1;
	mov.b32 	%r41, 0;
	mov.u32 	%r46, %r41;
$L__BB4_1:
	shl.b32 	%r27, %r41, 2;
	add.s32 	%r28, %r5, %r27;
	ld.shared.f32 	%f5, [%r28];
	ld.shared.f32 	%f6, [%r6];
	add.f32 	%f1, %f5, %f6;
	st.shared.f32 	[%r6], %f1;
	setp.eq.s32 	%p1, %r43, 0;
	mov.b32 	%r45, 0;
	@%p1 bra 	$L__BB4_8;
	setp.lt.u32 	%p2, %r1, 2;
	st.shared.f32 	[%r7], %f1;
	@%p2 bra 	$L__BB4_7;
	mov.u32 	%r44, %r1;
$L__BB4_4:
	shr.u32 	%r12, %r44, 1;
	setp.ge.u32 	%p3, %r4, %r12;
	@%p3 bra 	$L__BB4_6;
	ld.shared.f32 	%f7, [%r7];
	shl.b32 	%r29, %r12, 2;
	add.s32 	%r30, %r7, %r29;
	ld.shared.f32 	%f8, [%r30];
	max.f32 	%f9, %f7, %f8;
	st.shared.f32 	[%r7], %f9;
$L__BB4_6:
	bar.sync 	0;
	setp.gt.u32 	%p4, %r44, 3;
	mov.u32 	%r44, %r12;
	@%p4 bra 	$L__BB4_4;
$L__BB4_7:
	ld.shared.f32 	%f10, [_ZZ17boxcarFilterArrayPfP9candidateilE11searchArray];
	mov.u32 	%r31, _ZZ17boxcarFilterArrayPfP9candidateilE19localCandidateArray;
	mad.lo.s32 	%r32, %r46, 20, %r31;
	st.shared.f32 	[%r32], %f10;
	st.shared.u32 	[%r32+8], %r3;
	st.shared.u32 	[%r32+12], %r43;
	mov.b32 	%r33, 0;
	st.shared.u32 	[%r32+4], %r33;
	st.shared.u32 	[%r32+16], %r18;
	add.s32 	%r46, %r46, 1;
	shl.b32 	%r45, %r43, 1;
$L__BB4_8:
	bar.sync 	0;
	add.s32 	%r41, %r43, 1;
	setp.lt.s32 	%p5, %r43, 255;
	mov.u32 	%r43, %r45;
	@%p5 bra 	$L__BB4_1;
	bar.sync 	0;
	setp.gt.u32 	%p6, %r4, 15;
	@%p6 bra 	$L__BB4_11;
	shl.b32 	%r34, %r2, 4;
	add.s32 	%r35, %r34, %r4;
	cvta.to.global.u64 	%rd6, %rd1;
	mul.wide.u32 	%rd7, %r35, 20;
	add.s64 	%rd8, %rd6, %rd7;
	mov.u32 	%r36, _ZZ17boxcarFilterArrayPfP9candidateilE19localCandidateArray;
	mad.lo.s32 	%r37, %r4, 20, %r36;
	ld.shared.f32 	%f11, [%r37];
	ld.shared.f32 	%f12, [%r37+4];
	ld.shared.u32 	%r38, [%r37+8];
	ld.shared.u32 	%r39, [%r37+12];
	ld.shared.u32 	%r40, [%r37+16];
	st.global.f32 	[%rd8], %f11;
	st.global.f32 	[%rd8+4], %f12;
	st.global.u32 	[%rd8+8], %r38;
	st.global.u32 	[%rd8+12], %r39;
	st.global.u32 	[%rd8+16], %r40;
$L__BB4_11:
	ret;

}
	// .globl	_Z13calculateLogpP9candidateli
.visible .entry _Z13calculateLogpP9candidateli(
	.param .u64 .ptr .align 1 _Z13calculateLogpP9candidateli_param_0,
	.param .u64 _Z13calculateLogpP9candidateli_param_1,
	.param .u32 _Z13calculateLogpP9candidateli_param_2
)
{
	.reg .pred 	%p<184>;
	.reg .b32 	%r<264>;
	.reg .b32 	%f<7>;
	.reg .b64 	%rd<6>;
	.reg .b64 	%fd<252>;

	ld.param.u64 	%rd3, [_Z13calculateLogpP9candidateli_param_0];
	ld.param.u64 	%rd4, [_Z13calculateLogpP9candidateli_param_1];
	ld.param.u32 	%r32, [_Z13calculateLogpP9candidateli_param_2];
	mov.u32 	%r33, %ntid.x;
	mov.u32 	%r34, %ctaid.x;
	mov.u32 	%r35, %tid.x;
	mad.lo.s32 	%r36, %r33, %r34, %r35;
	cvt.s64.s32 	%rd1, %r36;
	setp.le.s64 	%p1, %rd4, %rd1;
	@%p1 bra 	$L__BB5_109;
	cvta.to.global.u64 	%rd5, %rd3;
	mad.lo.s64 	%rd2, %rd1, 20, %rd5;
	ld.global.f32 	%f4, [%rd2];
	ld.global.u32 	%r37, [%rd2+12];
	mul.lo.s32 	%r38, %r37, %r32;
	cvt.rn.f32.s32 	%f5, %r38;
	cvt.f64.f32 	%fd1, %f5;
	cvt.f64.f32 	%fd2, %f4;
	mul.f64 	%fd108, %fd2, 0d3FF0CCCCCCCCCCCD;
	setp.le.f64 	%p2, %fd108, %fd1;
	mov.f32 	%f6, 0f00000000;
	@%p2 bra 	$L__BB5_108;
	mul.f64 	%fd109, %fd1, 0d4097700000000000;
	div.rn.f64 	%fd3, %fd109, %fd2;
	{
	.reg .b32 %temp; 
	mov.b64 	{%temp, %r1}, %fd3;
	}
	mov.f64 	%fd110, 0d4030000000000000;
	{
	.reg .b32 %temp; 
	mov.b64 	{%temp, %r39}, %fd110;
	}
	and.b32  	%r3, %r39, 2146435072;
	setp.eq.s32 	%p3, %r3, 1072693248;
	abs.f64 	%fd4, %fd3;
	{ // callseq 0, 0
	.param .b64 param0;
	st.param.f64 	[param0], %fd4;
	.param .b64 param1;
	st.param.f64 	[param1], 0d4030000000000000;
	.param .b64 retval0;
	call.uni (retval0), 
	__internal_accurate_pow, 
	(
	param0, 
	param1
	);
	ld.param.f64 	%fd111, [retval0];
	} // callseq 0
	setp.lt.s32 	%p4, %r1, 0;
	neg.f64 	%fd113, %fd111;
	selp.f64 	%fd114, %fd113, %fd111, %p3;
	selp.f64 	%fd223, %fd114, %fd111, %p4;
	setp.neu.f64 	%p5, %fd3, 0d0000000000000000;
	@%p5 bra 	$L__BB5_4;
	setp.eq.s32 	%p6, %r3, 1072693248;
	selp.b32 	%r40, %r1, 0, %p6;
	setp.lt.s32 	%p7, %r39, 0;
	or.b32  	%r41, %r40, 2146435072;
	selp.b32 	%r42, %r41, %r40, %p7;
	mov.b32 	%r43, 0;
	mov.b64 	%fd223, {%r43, %r42};
$L__BB5_4:
	add.f64 	%fd115, %fd3, 0d4030000000000000;
	{
	.reg .b32 %temp; 
	mov.b64 	{%temp, %r44}, %fd115;
	}
	and.b32  	%r45, %r44, 2146435072;
	setp.ne.s32 	%p8, %r45, 2146435072;
	@%p8 bra 	$L__BB5_9;
	setp.num.f64 	%p9, %fd3, %fd3;
	@%p9 bra 	$L__BB5_7;
	mov.f64 	%fd116, 0d4030000000000000;
	add.rn.f64 	%fd223, %fd3, %fd116;
	bra.uni 	$L__BB5_9;
$L__BB5_7:
	setp.neu.f64 	%p10, %fd4, 0d7FF0000000000000;
	@%p10 bra 	$L__BB5_9;
	setp.lt.s32 	%p11, %r1, 0;
	setp.eq.s32 	%p12, %r3, 1072693248;
	setp.lt.s32 	%p13, %r39, 0;
	selp.b32 	%r47, 0, 2146435072, %p13;
	and.b32  	%r48, %r39, 2147483647;
	setp.ne.s32 	%p14, %r48, 1071644672;
	or.b32  	%r49, %r47, -2147483648;
	selp.b32 	%r50, %r49, %r47, %p14;
	selp.b32 	%r51, %r50, %r47, %p12;
	selp.b32 	%r52, %r51, %r47, %p11;
	mov.b32 	%r53, 0;
	mov.b64 	%fd223, {%r53, %r52};
$L__BB5_9:
	setp.neu.f64 	%p15, %fd3, 0d0000000000000000;
	setp.lt.s32 	%p16, %r1, 0;
	mov.f64 	%fd117, 0d402E000000000000;
	{
	.reg .b32 %temp; 
	mov.b64 	{%temp, %r54}, %fd117;
	}
	and.b32  	%r5, %r54, 2146435072;
	setp.eq.s32 	%p17, %r5, 1075838976;
	{ // callseq 1, 0
	.param .b64 param0;
	st.param.f64 	[param0], %fd4;
	.param .b64 param1;
	st.param.f64 	[param1], 0d402E000000000000;
	.param .b64 retval0;
	call.uni (retval0), 
	__internal_accurate_pow, 
	(
	param0, 
	param1
	);
	ld.param.f64 	%fd118, [retval0];
	} // callseq 1
	neg.f64 	%fd120, %fd118;
	selp.f64 	%fd121, %fd120, %fd118, %p17;
	selp.f64 	%fd225, %fd121, %fd118, %p16;
	@%p15 bra 	$L__BB5_11;
	setp.eq.s32 	%p18, %r5, 1075838976;
	selp.b32 	%r55, %r1, 0, %p18;
	setp.lt.s32 	%p19, %r54, 0;
	or.b32  	%r56, %r55, 2146435072;
	selp.b32 	%r57, %r56, %r55, %p19;
	mov.b32 	%r58, 0;
	mov.b64 	%fd225, {%r58, %r57};
$L__BB5_11:
	add.f64 	%fd122, %fd3, 0d402E000000000000;
	{
	.reg .b32 %temp; 
	mov.b64 	{%temp, %r59}, %fd122;
	}
	and.b32  	%r60, %r59, 2146435072;
	setp.ne.s32 	%p20, %r60, 2146435072;
	@%p20 bra 	$L__BB5_16;
	setp.num.f64 	%p21, %fd3, %fd3;
	@%p21 bra 	$L__BB5_14;
	mov.f64 	%fd123, 0d402E000000000000;
	add.rn.f64 	%fd225, %fd3, %fd123;
	bra.uni 	$L__BB5_16;
$L__BB5_14:
	setp.neu.f64 	%p22, %fd4, 0d7FF0000000000000;
	@%p22 bra 	$L__BB5_16;
	setp.eq.s32 	%p23, %r5, 1075838976;
	setp.lt.s32 	%p24, %r1, 0;
	setp.lt.s32 	%p25, %r54, 0;
	selp.b32 	%r62, 0, 2146435072, %p25;
	and.b32  	%r63, %r54, 2147483647;
	setp.ne.s32 	%p26, %r63, 1071644672;
	or.b32  	%r64, %r62, -2147483648;
	selp.b32 	%r65, %r64, %r62, %p26;
	selp.b32 	%r66, %r65, %r62, %p23;
	selp.b32 	%r67, %r66, %r62, %p24;
	mov.b32 	%r68, 0;
	mov.b64 	%fd225, {%r68, %r67};
$L__BB5_16:
	setp.neu.f64 	%p27, %fd3, 0d0000000000000000;
	setp.lt.s32 	%p28, %r1, 0;
	mul.f64 	%fd124, %fd225, 0d376A76475B0593D1;
	fma.rn.f64 	%fd17, %fd223, 0dB6845F1CC7D17C3F, %fd124;
	mov.f64 	%fd125, 0d402C000000000000;
	{
	.reg .b32 %temp; 
	mov.b64 	{%temp, %r69}, %fd125;
	}
	and.b32  	%r7, %r69, 2146435072;
	setp.eq.s32 	%p29, %r7, 1074790400;
	{ // callseq 2, 0
	.param .b64 param0;
	st.param.f64 	[param0], %fd4;
	.param .b64 param1;
	st.param.f64 	[param1], 0d402C000000000000;
	.param .b64 retval0;
	call.uni (retval0), 
	__internal_accurate_pow, 
	(
	param0, 
	param1
	);
	ld.param.f64 	%fd126, [retval0];
	} // callseq 2
	neg.f64 	%fd128, %fd126;
	selp.f64 	%fd129, %fd128, %fd126, %p29;
	selp.f64 	%fd227, %fd129, %fd126, %p28;
	@%p27 bra 	$L__BB5_18;
	setp.eq.s32 	%p30, %r7, 1074790400;
	selp.b32 	%r70, %r1, 0, %p30;
	setp.lt.s32 	%p31, %r69, 0;
	or.b32  	%r71, %r70, 2146435072;
	selp.b32 	%r72, %r71, %r70, %p31;
	mov.b32 	%r73, 0;
	mov.b64 	%fd227, {%r73, %r72};
$L__BB5_18:
	add.f64 	%fd130, %fd3, 0d402C000000000000;
	{
	.reg .b32 %temp; 
	mov.b64 	{%temp, %r74}, %fd130;
	}
	and.b32  	%r75, %r74, 2146435072;
	setp.ne.s32 	%p32, %r75, 2146435072;
	@%p32 bra 	$L__BB5_23;
	setp.num.f64 	%p33, %fd3, %fd3;
	@%p33 bra 	$L__BB5_21;
	mov.f64 	%fd131, 0d402C000000000000;
	add.rn.f64 	%fd227, %fd3, %fd131;
	bra.uni 	$L__BB5_23;
$L__BB5_21:
	setp.neu.f64 	%p34, %fd4, 0d7FF0000000000000;
	@%p34 bra 	$L__BB5_23;
	setp.eq.s32 	%p35, %r7, 1074790400;
	setp.lt.s32 	%p36, %r1, 0;
	setp.lt.s32 	%p37, %r69, 0;
	selp.b32 	%r77, 0, 2146435072, %p37;
	and.b32  	%r78, %r69, 2147483647;
	setp.ne.s32 	%p38, %r78, 1071644672;
	or.b32  	%r79, %r77, -2147483648;
	selp.b32 	%r80, %r79, %r77, %p38;
	selp.b32 	%r81, %r80, %r77, %p35;
	selp.b32 	%r82, %r81, %r77, %p36;
	mov.b32 	%r83, 0;
	mov.b64 	%fd227, {%r83, %r82};
$L__BB5_23:
	setp.neu.f64 	%p39, %fd3, 0d0000000000000000;
	setp.lt.s32 	%p40, %r1, 0;
	fma.rn.f64 	%fd24, %fd227, 0dB83F20333B1AB09C, %fd17;
	mov.f64 	%fd132, 0d402A000000000000;
	{
	.reg .b32 %temp; 
	mov.b64 	{%temp, %r84}, %fd132;
	}
	and.b32  	%r9, %r84, 2146435072;
	setp.eq.s32 	%p41, %r9, 1075838976;
	{ // callseq 3, 0
	.param .b64 param0;
	st.param.f64 	[param0], %fd4;
	.param .b64 param1;
	st.param.f64 	[param1], 0d402A000000000000;
	.param .b64 retval0;
	call.uni (retval0), 
	__internal_accurate_pow, 
	(
	param0, 
	param1
	);
	ld.param.f64 	%fd133, [retval0];
	} // callseq 3
	neg.f64 	%fd135, %fd133;
	selp.f64 	%fd136, %fd135, %fd133, %p41;
	selp.f64 	%fd229, %fd136, %fd133, %p40;
	@%p39 bra 	$L__BB5_25;
	setp.eq.s32 	%p42, %r9, 1075838976;
	selp.b32 	%r85, %r1, 0, %p42;
	setp.lt.s32 	%p43, %r84, 0;
	or.b32  	%r86, %r85, 2146435072;
	selp.b32 	%r87, %r86, %r85, %p43;
	mov.b32 	%r88, 0;
	mov.b64 	%fd229, {%r88, %r87};
$L__BB5_25:
	add.f64 	%fd137, %fd3, 0d402A000000000000;
	{
	.reg .b32 %temp; 
	mov.b64 	{%temp, %r89}, %fd137;
	}
	and.b32  	%r90, %r89, 2146435072;
	setp.ne.s32 	%p44, %r90, 2146435072;
	@%p44 bra 	$L__BB5_30;
	setp.num.f64 	%p45, %fd3, %fd3;
	@%p45 bra 	$L__BB5_28;
	mov.f64 	%fd138, 0d402A000000000000;
	add.rn.f64 	%fd229, %fd3, %fd138;
	bra.uni 	$L__BB5_30;
$L__BB5_28:
	setp.neu.f64 	%p46, %fd4, 0d7FF0000000000000;
	@%p46 bra 	$L__BB5_30;
	setp.eq.s32 	%p47, %r9, 1075838976;
	setp.lt.s32 	%p48, %r1, 0;
	setp.lt.s32 	%p49, %r84, 0;
	selp.b32 	%r92, 0, 2146435072, %p49;
	and.b32  	%r93, %r84, 2147483647;
	setp.ne.s32 	%p50, %r93, 1071644672;
	or.b32  	%r94, %r92, -2147483648;
	selp.b32 	%r95, %r94, %r92, %p50;
	selp.b32 	%r96, %r95, %r92, %p47;
	selp.b32 	%r97, %r96, %r92, %p48;
	mov.b32 	%r98, 0;
	mov.b64 	%fd229, {%r98, %r97};
$L__BB5_30:
	setp.neu.f64 	%p51, %fd3, 0d0000000000000000;
	setp.lt.s32 	%p52, %r1, 0;
	fma.rn.f64 	%fd31, %fd229, 0d3905EFD030042397, %fd24;
	mov.f64 	%fd139, 0d4028000000000000;
	{
	.reg .b32 %temp; 
	mov.b64 	{%temp, %r99}, %fd139;
	}
	and.b32  	%r11, %r99, 2146435072;
	setp.eq.s32 	%p53, %r11, 1073741824;
	{ // callseq 4, 0
	.param .b64 param0;
	st.param.f64 	[param0], %fd4;
	.param .b64 param1;
	st.param.f64 	[param1], 0d4028000000000000;
	.param .b64 retval0;
	call.uni (retval0), 
	__internal_accurate_pow, 
	(
	param0, 
	param1
	);
	ld.param.f64 	%fd140, [retval0];
	} // callseq 4
	neg.f64 	%fd142, %fd140;
	selp.f64 	%fd143, %fd142, %fd140, %p53;
	selp.f64 	%fd231, %fd143, %fd140, %p52;
	@%p51 bra 	$L__BB5_32;
	setp.eq.s32 	%p54, %r11, 1073741824;
	selp.b32 	%r100, %r1, 0, %p54;
	setp.lt.s32 	%p55, %r99, 0;
	or.b32  	%r101, %r100, 2146435072;
	selp.b32 	%r102, %r101, %r100, %p55;
	mov.b32 	%r103, 0;
	mov.b64 	%fd231, {%r103, %r102};
$L__BB5_32:
	add.f64 	%fd144, %fd3, 0d4028000000000000;
	{
	.reg .b32 %temp; 
	mov.b64 	{%temp, %r104}, %fd144;
	}
	and.b32  	%r105, %r104, 2146435072;
	setp.ne.s32 	%p56, %r105, 2146435072;
	@%p56 bra 	$L__BB5_37;
	setp.num.f64 	%p57, %fd3, %fd3;
	@%p57 bra 	$L__BB5_35;
	mov.f64 	%fd145, 0d4028000000000000;
	add.rn.f64 	%fd231, %fd3, %fd145;
	bra.uni 	$L__BB5_37;
$L__BB5_35:
	setp.neu.f64 	%p58, %fd4, 0d7FF0000000000000;
	@%p58 bra 	$L__BB5_37;
	setp.eq.s32 	%p59, %r11, 1073741824;
	setp.lt.s32 	%p60, %r1, 0;
	setp.lt.s32 	%p61, %r99, 0;
	selp.b32 	%r107, 0, 2146435072, %p61;
	and.b32  	%r108, %r99, 2147483647;
	setp.ne.s32 	%p62, %r108, 1071644672;
	or.b32  	%r109, %r107, -2147483648;
	selp.b32 	%r110, %r109, %r107, %p62;
	selp.b32 	%r111, %r110, %r107, %p59;
	selp.b32 	%r112, %r111, %r107, %p60;
	mov.b32 	%r113, 0;
	mov.b64 	%fd231, {%r113, %r112};
$L__BB5_37:
	setp.neu.f64 	%p63, %fd3, 0d0000000000000000;
	setp.lt.s32 	%p64, %r1, 0;
	fma.rn.f64 	%fd38, %fd231, 0dB9C4A9F48F2AB6FE, %fd31;
	mov.f64 	%fd146, 0d4026000000000000;
	{
	.reg .b32 %temp; 
	mov.b64 	{%temp, %r114}, %fd146;
	}
	and.b32  	%r13, %r114, 2146435072;
	setp.eq.s32 	%p65, %r13, 1075838976;
	{ // callseq 5, 0
	.param .b64 param0;
	st.param.f64 	[param0], %fd4;
	.param .b64 param1;
	st.param.f64 	[param1], 0d4026000000000000;
	.param .b64 retval0;
	call.uni (retval0), 
	__internal_accurate_pow, 
	(
	param0, 
	param1
	);
	ld.param.f64 	%fd147, [retval0];
	} // callseq 5
	neg.f64 	%fd149, %fd147;
	selp.f64 	%fd150, %fd149, %fd147, %p65;
	selp.f64 	%fd233, %fd150, %fd147, %p64;
	@%p63 bra 	$L__BB5_39;
	setp.eq.s32 	%p66, %r13, 1075838976;
	selp.b32 	%r115, %r1, 0, %p66;
	setp.lt.s32 	%p67, %r114, 0;
	or.b32  	%r116, %r115, 2146435072;
	selp.b32 	%r117, %r116, %r115, %p67;
	mov.b32 	%r118, 0;
	mov.b64 	%fd233, {%r118, %r117};
$L__BB5_39:
	add.f64 	%fd151, %fd3, 0d4026000000000000;
	{
	.reg .b32 %temp; 
	mov.b64 	{%temp, %r119}, %fd151;
	}
	and.b32  	%r120, %r119, 2146435072;
	setp.ne.s32 	%p68, %r120, 2146435072;
	@%p68 bra 	$L__BB5_44;
	setp.num.f64 	%p69, %fd3, %fd3;
	@%p69 bra 	$L__BB5_42;
	mov.f64 	%fd152, 0d4026000000000000;
	add.rn.f64 	%fd233, %fd3, %fd152;
	bra.uni 	$L__BB5_44;
$L__BB5_42:
	setp.neu.f64 	%p70, %fd4, 0d7FF0000000000000;
	@%p70 bra 	$L__BB5_44;
	setp.eq.s32 	%p71, %r13, 1075838976;
	setp.lt.s32 	%p72, %r1, 0;
	setp.lt.s32 	%p73, %r114, 0;
	selp.b32 	%r122, 0, 2146435072, %p73;
	and.b32  	%r123, %r114, 2147483647;
	setp.ne.s32 	%p74, %r123, 1071644672;
	or.b32  	%r124, %r122, -2147483648;
	selp.b32 	%r125, %r124, %r122, %p74;
	selp.b32 	%r126, %r125, %r122, %p71;
	selp.b32 	%r127, %r126, %r122, %p72;
	mov.b32 	%r128, 0;
	mov.b64 	%fd233, {%r128, %r127};
$L__BB5_44:
	setp.neu.f64 	%p75, %fd3, 0d0000000000000000;
	setp.lt.s32 	%p76, %r1, 0;
	fma.rn.f64 	%fd45, %fd233, 0d3A7B78F7B2B3E47A, %fd38;
	mov.f64 	%fd153, 0d4024000000000000;
	{
	.reg .b32 %temp; 
	mov.b64 	{%temp, %r129}, %fd153;
	}
	and.b32  	%r15, %r129, 2146435072;
	setp.eq.s32 	%p77, %r15, 1074790400;
	{ // callseq 6, 0
	.param .b64 param0;
	st.param.f64 	[param0], %fd4;
	.param .b64 param1;
	st.param.f64 	[param1], 0d4024000000000000;
	.param .b64 retval0;
	call.uni (retval0), 
	__internal_accurate_pow, 
	(
	param0, 
	param1
	);
	ld.param.f64 	%fd154, [retval0];
	} // callseq 6
	neg.f64 	%fd156, %fd154;
	selp.f64 	%fd157, %fd156, %fd154, %p77;
	selp.f64 	%fd235, %fd157, %fd154, %p76;
	@%p75 bra 	$L__BB5_46;
	setp.eq.s32 	%p78, %r15, 1074790400;
	selp.b32 	%r130, %r1, 0, %p78;
	setp.lt.s32 	%p79, %r129, 0;
	or.b32  	%r131, %r130, 2146435072;
	selp.b32 	%r132, %r131, %r130, %p79;
	mov.b32 	%r133, 0;
	mov.b64 	%fd235, {%r133, %r132};
$L__BB5_46:
	add.f64 	%fd158, %fd3, 0d4024000000000000;
	{
	.reg .b32 %temp; 
	mov.b64 	{%temp, %r134}, %fd158;
	}
	and.b32  	%r135, %r134, 2146435072;
	setp.ne.s32 	%p80, %r135, 2146435072;
	@%p80 bra 	$L__BB5_51;
	setp.num.f64 	%p81, %fd3, %fd3;
	@%p81 bra 	$L__BB5_49;
	mov.f64 	%fd159, 0d4024000000000000;
	add.rn.f64 	%fd235, %fd3, %fd159;
	bra.uni 	$L__BB5_51;
$L__BB5_49:
	setp.neu.f64 	%p82, %fd4, 0d7FF0000000000000;
	@%p82 bra 	$L__BB5_51;
	setp.eq.s32 	%p83, %r15, 1074790400;
	setp.lt.s32 	%p84, %r1, 0;
	setp.lt.s32 	%p85, %r129, 0;
	selp.b32 	%r137, 0, 2146435072, %p85;
	and.b32  	%r138, %r129, 2147483647;
	setp.ne.s32 	%p86, %r138, 1071644672;
	or.b32  	%r139, %r137, -2147483648;
	selp.b32 	%r140, %r139, %r137, %p86;
	selp.b32 	%r141, %r140, %r137, %p83;
	selp.b32 	%r142, %r141, %r137, %p84;
	mov.b32 	%r143, 0;
	mov.b64 	%fd235, {%r143, %r142};
$L__BB5_51:
	setp.neu.f64 	%p87, %fd3, 0d0000000000000000;
	setp.lt.s32 	%p88, %r1, 0;
	fma.rn.f64 	%fd52, %fd235, 0dBB2A888039637AB8, %fd45;
	mov.f64 	%fd160, 0d4022000000000000;
	{
	.reg .b32 %temp; 
	mov.b64 	{%temp, %r144}, %fd160;
	}
	and.b32  	%r17, %r144, 2146435072;
	setp.eq.s32 	%p89, %r17, 1075838976;
	{ // callseq 7, 0
	.param .b64 param0;
	st.param.f64 	[param0], %fd4;
	.param .b64 param1;
	st.param.f64 	[param1], 0d4022000000000000;
	.param .b64 retval0;
	call.uni (retval0), 
	__internal_accurate_pow, 
	(
	param0, 
	param1
	);
	ld.param.f64 	%fd161, [retval0];
	} // callseq 7
	neg.f64 	%fd163, %fd161;
	selp.f64 	%fd164, %fd163, %fd161, %p89;
	selp.f64 	%fd237, %fd164, %fd161, %p88;
	@%p87 bra 	$L__BB5_53;
	setp.eq.s32 	%p90, %r17, 1075838976;
	selp.b32 	%r145, %r1, 0, %p90;
	setp.lt.s32 	%p91, %r144, 0;
	or.b32  	%r146, %r145, 2146435072;
	selp.b32 	%r147, %r146, %r145, %p91;
	mov.b32 	%r148, 0;
	mov.b64 	%fd237, {%r148, %r147};
$L__BB5_53:
	add.f64 	%fd165, %fd3, 0d4022000000000000;
	{
	.reg .b32 %temp; 
	mov.b64 	{%temp, %r149}, %fd165;
	}
	and.b32  	%r150, %r149, 2146435072;
	setp.ne.s32 	%p92, %r150, 2146435072;
	@%p92 bra 	$L__BB5_58;
	setp.num.f64 	%p93, %fd3, %fd3;
	@%p93 bra 	$L__BB5_56;
	mov.f64 	%fd166, 0d4022000000000000;
	add.rn.f64 	%fd237, %fd3, %fd166;
	bra.uni 	$L__BB5_58;
$L__BB5_56:
	setp.neu.f64 	%p94, %fd4, 0d7FF0000000000000;
	@%p94 bra 	$L__BB5_58;
	setp.eq.s32 	%p95, %r17, 1075838976;
	setp.lt.s32 	%p96, %r1, 0;
	setp.lt.s32 	%p97, %r144, 0;
	selp.b32 	%r152, 0, 2146435072, %p97;
	and.b32  	%r153, %r144, 2147483647;
	setp.ne.s32 	%p98, %r153, 1071644672;
	or.b32  	%r154, %r152, -2147483648;
	selp.b32 	%r155, %r154, %r152, %p98;
	selp.b32 	%r156, %r155, %r152, %p95;
	selp.b32 	%r157, %r156, %r152, %p96;
	mov.b32 	%r158, 0;
	mov.b64 	%fd237, {%r158, %r157};
$L__BB5_58:
	setp.neu.f64 	%p99, %fd3, 0d0000000000000000;
	setp.lt.s32 	%p100, %r1, 0;
	fma.rn.f64 	%fd59, %fd237, 0d3BD2E13A1FD3ADA4, %fd52;
	mov.f64 	%fd167, 0d4020000000000000;
	{
	.reg .b32 %temp; 
	mov.b64 	{%temp, %r159}, %fd167;
	}
	and.b32  	%r19, %r159, 2146435072;
	setp.eq.s32 	%p101, %r19, 1071644672;
	{ // callseq 8, 0
	.param .b64 param0;
	st.param.f64 	[param0], %fd4;
	.param .b64 param1;
	st.param.f64 	[param1], 0d4020000000000000;
	.param .b64 retval0;
	call.uni (retval0), 
	__internal_accurate_pow, 
	(
	param0, 
	param1
	);
	ld.param.f64 	%fd168, [retval0];
	} // callseq 8
	neg.f64 	%fd170, %fd168;
	selp.f64 	%fd171, %fd170, %fd168, %p101;
	selp.f64 	%fd239, %fd171, %fd168, %p100;
	@%p99 bra 	$L__BB5_60;
	setp.eq.s32 	%p102, %r19, 1071644672;
	selp.b32 	%r160, %r1, 0, %p102;
	setp.lt.s32 	%p103, %r159, 0;
	or.b32  	%r161, %r160, 2146435072;
	selp.b32 	%r162, %r161, %r160, %p103;
	mov.b32 	%r163, 0;
	mov.b64 	%fd239, {%r163, %r162};
$L__BB5_60:
	add.f64 	%fd172, %fd3, 0d4020000000000000;
	{
	.reg .b32 %temp; 
	mov.b64 	{%temp, %r164}, %fd172;
	}
	and.b32  	%r165, %r164, 2146435072;
	setp.ne.s32 	%p104, %r165, 2146435072;
	@%p104 bra 	$L__BB5_65;
	setp.num.f64 	%p105, %fd3, %fd3;
	@%p105 bra 	$L__BB5_63;
	mov.f64 	%fd173, 0d4020000000000000;
	add.rn.f64 	%fd239, %fd3, %fd173;
	bra.uni 	$L__BB5_65;
$L__BB5_63:
	setp.neu.f64 	%p106, %fd4, 0d7FF0000000000000;
	@%p106 bra 	$L__BB5_65;
	setp.eq.s32 	%p107, %r19, 1071644672;
	setp.lt.s32 	%p108, %r1, 0;
	setp.lt.s32 	%p109, %r159, 0;
	selp.b32 	%r167, 0, 2146435072, %p109;
	and.b32  	%r168, %r159, 2147483647;
	setp.ne.s32 	%p110, %r168, 1071644672;
	or.b32  	%r169, %r167, -2147483648;
	selp.b32 	%r170, %r169, %r167, %p110;
	selp.b32 	%r171, %r170, %r167, %p107;
	selp.b32 	%r172, %r171, %r167, %p108;
	mov.b32 	%r173, 0;
	mov.b64 	%fd239, {%r173, %r172};
$L__BB5_65:
	setp.neu.f64 	%p111, %fd3, 0d0000000000000000;
	setp.lt.s32 	%p112, %r1, 0;
	fma.rn.f64 	%fd66, %fd239, 0dBC73DDD66D59B4DC, %fd59;
	mov.f64 	%fd174, 0d401C000000000000;
	{
	.reg .b32 %temp; 
	mov.b64 	{%temp, %r174}, %fd174;
	}
	and.b32  	%r21, %r174, 2146435072;
	setp.eq.s32 	%p113, %r21, 1074790400;
	{ // callseq 9, 0
	.param .b64 param0;
	st.param.f64 	[param0], %fd4;
	.param .b64 param1;
	st.param.f64 	[param1], 0d401C000000000000;
	.param .b64 retval0;
	call.uni (retval0), 
	__internal_accurate_pow, 
	(
	param0, 
	param1
	);
	ld.param.f64 	%fd175, [retval0];
	} // callseq 9
	neg.f64 	%fd177, %fd175;
	selp.f64 	%fd178, %fd177, %fd175, %p113;
	selp.f64 	%fd241, %fd178, %fd175, %p112;
	@%p111 bra 	$L__BB5_67;
	setp.eq.s32 	%p114, %r21, 1074790400;
	selp.b32 	%r175, %r1, 0, %p114;
	setp.lt.s32 	%p115, %r174, 0;
	or.b32  	%r176, %r175, 2146435072;
	selp.b32 	%r177, %r176, %r175, %p115;
	mov.b32 	%r178, 0;
	mov.b64 	%fd241, {%r178, %r177};
$L__BB5_67:
	add.f64 	%fd179, %fd3, 0d401C000000000000;
	{
	.reg .b32 %temp; 
	mov.b64 	{%temp, %r179}, %fd179;
	}
	and.b32  	%r180, %r179, 2146435072;
	setp.ne.s32 	%p116, %r180, 2146435072;
	@%p116 bra 	$L__BB5_72;
	setp.num.f64 	%p117, %fd3, %fd3;
	@%p117 bra 	$L__BB5_70;
	mov.f64 	%fd180, 0d401C000000000000;
	add.rn.f64 	%fd241, %fd3, %fd180;
	bra.uni 	$L__BB5_72;
$L__BB5_70:
	setp.neu.f64 	%p118, %fd4, 0d7FF0000000000000;
	@%p118 bra 	$L__BB5_72;
	setp.eq.s32 	%p119, %r21, 1074790400;
	setp.lt.s32 	%p120, %r1, 0;
	setp.lt.s32 	%p121, %r174, 0;
	selp.b32 	%r182, 0, 2146435072, %p121;
	and.b32  	%r183, %r174, 2147483647;
	setp.ne.s32 	%p122, %r183, 1071644672;
	or.b32  	%r184, %r182, -2147483648;
	selp.b32 	%r185, %r184, %r182, %p122;
	selp.b32 	%r186, %r185, %r182, %p119;
	selp.b32 	%r187, %r186, %r182, %p120;
	mov.b32 	%r188, 0;
	mov.b64 	%fd241, {%r188, %r187};
$L__BB5_72:
	setp.neu.f64 	%p123, %fd3, 0d0000000000000000;
	setp.lt.s32 	%p124, %r1, 0;
	fma.rn.f64 	%fd73, %fd241, 0d3D0EC27EA9F6547F, %fd66;
	mov.f64 	%fd181, 0d4018000000000000;
	{
	.reg .b32 %temp; 
	mov.b64 	{%temp, %r189}, %fd181;
	}
	and.b32  	%r23, %r189, 2146435072;
	setp.eq.s32 	%p125, %r23, 1073741824;
	{ // callseq 10, 0
	.param .b64 param0;
	st.param.f64 	[param0], %fd4;
	.param .b64 param1;
	st.param.f64 	[param1], 0d4018000000000000;
	.param .b64 retval0;
	call.uni (retval0), 
	__internal_accurate_pow, 
	(
	param0, 
	param1
	);
	ld.param.f64 	%fd182, [retval0];
	} // callseq 10
	neg.f64 	%fd184, %fd182;
	selp.f64 	%fd185, %fd184, %fd182, %p125;
	selp.f64 	%fd243, %fd185, %fd182, %p124;
	@%p123 bra 	$L__BB5_74;
	setp.eq.s32 	%p126, %r23, 1073741824;
	selp.b32 	%r190, %r1, 0, %p126;
	setp.lt.s32 	%p127, %r189, 0;
	or.b32  	%r191, %r190, 2146435072;
	selp.b32 	%r192, %r191, %r190, %p127;
	mov.b32 	%r193, 0;
	mov.b64 	%fd243, {%r193, %r192};
$L__BB5_74:
	add.f64 	%fd186, %fd3, 0d4018000000000000;
	{
	.reg .b32 %temp; 
	mov.b64 	{%temp, %r194}, %fd186;
	}
	and.b32  	%r195, %r194, 2146435072;
	setp.ne.s32 	%p128, %r195, 2146435072;
	@%p128 bra 	$L__BB5_79;
	setp.num.f64 	%p129, %fd3, %fd3;
	@%p129 bra 	$L__BB5_77;
	mov.f64 	%fd187, 0d4018000000000000;
	add.rn.f64 	%fd243, %fd3, %fd187;
	bra.uni 	$L__BB5_79;
$L__BB5_77:
	setp.neu.f64 	%p130, %fd4, 0d7FF0000000000000;
	@%p130 bra 	$L__BB5_79;
	setp.eq.s32 	%p131, %r23, 1073741824;
	setp.lt.s32 	%p132, %r1, 0;
	setp.lt.s32 	%p133, %r189, 0;
	selp.b32 	%r197, 0, 2146435072, %p133;
	and.b32  	%r198, %r189, 2147483647;
	setp.ne.s32 	%p134, %r198, 1071644672;
	or.b32  	%r199, %r197, -2147483648;
	selp.b32 	%r200, %r199, %r197, %p134;
	selp.b32 	%r201, %r200, %r197, %p131;
	selp.b32 	%r202, %r201, %r197, %p132;
	mov.b32 	%r203, 0;
	mov.b64 	%fd243, {%r203, %r202};
$L__BB5_79:
	setp.neu.f64 	%p135, %fd3, 0d0000000000000000;
	setp.lt.s32 	%p136, %r1, 0;
	fma.rn.f64 	%fd80, %fd243, 0dBDA149CC19DE5652, %fd73;
	mov.f64 	%fd188, 0d4014000000000000;
	{
	.reg .b32 %temp; 
	mov.b64 	{%temp, %r204}, %fd188;
	}
	and.b32  	%r25, %r204, 2146435072;
	setp.eq.s32 	%p137, %r25, 1074790400;
	{ // callseq 11, 0
	.param .b64 param0;
	st.param.f64 	[param0], %fd4;
	.param .b64 param1;
	st.param.f64 	[param1], 0d4014000000000000;
	.param .b64 retval0;
	call.uni (retval0), 
	__internal_accurate_pow, 
	(
	param0, 
	param1
	);
	ld.param.f64 	%fd189, [retval0];
	} // callseq 11
	neg.f64 	%fd191, %fd189;
	selp.f64 	%fd192, %fd191, %fd189, %p137;
	selp.f64 	%fd245, %fd192, %fd189, %p136;
	@%p135 bra 	$L__BB5_81;
	setp.eq.s32 	%p138, %r25, 1074790400;
	selp.b32 	%r205, %r1, 0, %p138;
	setp.lt.s32 	%p139, %r204, 0;
	or.b32  	%r206, %r205, 2146435072;
	selp.b32 	%r207, %r206, %r205, %p139;
	mov.b32 	%r208, 0;
	mov.b64 	%fd245, {%r208, %r207};
$L__BB5_81:
	add.f64 	%fd193, %fd3, 0d4014000000000000;
	{
	.reg .b32 %temp; 
	mov.b64 	{%temp, %r209}, %fd193;
	}
	and.b32  	%r210, %r209, 2146435072;
	setp.ne.s32 	%p140, %r210, 2146435072;
	@%p140 bra 	$L__BB5_86;
	setp.num.f64 	%p141, %fd3, %fd3;
	@%p141 bra 	$L__BB5_84;
	mov.f64 	%fd194, 0d4014000000000000;
	add.rn.f64 	%fd245, %fd3, %fd194;
	bra.uni 	$L__BB5_86;
$L__BB5_84:
	setp.neu.f64 	%p142, %fd4, 0d7FF0000000000000;
	@%p142 bra 	$L__BB5_86;
	setp.eq.s32 	%p143, %r25, 1074790400;
	setp.lt.s32 	%p144, %r1, 0;
	setp.lt.s32 	%p145, %r204, 0;
	selp.b32 	%r212, 0, 2146435072, %p145;
	and.b32  	%r213, %r204, 2147483647;
	setp.ne.s32 	%p146, %r213, 1071644672;
	or.b32  	%r214, %r212, -2147483648;
	selp.b32 	%r215, %r214, %r212, %p146;
	selp.b32 	%r216, %r215, %r212, %p143;
	selp.b32 	%r217, %r216, %r212, %p144;
	mov.b32 	%r218, 0;
	mov.b64 	%fd245, {%r218, %r217};
$L__BB5_86:
	setp.neu.f64 	%p147, %fd3, 0d0000000000000000;
	setp.lt.s32 	%p148, %r1, 0;
	fma.rn.f64 	%fd87, %fd245, 0d3E2B9ADAEB32CE1A, %fd80;
	mov.f64 	%fd195, 0d4010000000000000;
	{
	.reg .b32 %temp; 
	mov.b64 	{%temp, %r219}, %fd195;
	}
	and.b32  	%r27, %r219, 2146435072;
	setp.eq.s32 	%p149, %r27, 1072693248;
	{ // callseq 12, 0
	.param .b64 param0;
	st.param.f64 	[param0], %fd4;
	.param .b64 param1;
	st.param.f64 	[param1], 0d4010000000000000;
	.param .b64 retval0;
	call.uni (retval0), 
	__internal_accurate_pow, 
	(
	param0, 
	param1
	);
	ld.param.f64 	%fd196, [retval0];
	} // callseq 12
	neg.f64 	%fd198, %fd196;
	selp.f64 	%fd199, %fd198, %fd196, %p149;
	selp.f64 	%fd247, %fd199, %fd196, %p148;
	@%p147 bra 	$L__BB5_88;
	setp.eq.s32 	%p150, %r27, 1072693248;
	selp.b32 	%r220, %r1, 0, %p150;
	setp.lt.s32 	%p151, %r219, 0;
	or.b32  	%r221, %r220, 2146435072;
	selp.b32 	%r222, %r221, %r220, %p151;
	mov.b32 	%r223, 0;
	mov.b64 	%fd247, {%r223, %r222};
$L__BB5_88:
	add.f64 	%fd200, %fd3, 0d4010000000000000;
	{
	.reg .b32 %temp; 
	mov.b64 	{%temp, %r224}, %fd200;
	}
	and.b32  	%r225, %r224, 2146435072;
	setp.ne.s32 	%p152, %r225, 2146435072;
	@%p152 bra 	$L__BB5_93;
	setp.num.f64 	%p153, %fd3, %fd3;
	@%p153 bra 	$L__BB5_91;
	mov.f64 	%fd201, 0d4010000000000000;
	add.rn.f64 	%fd247, %fd3, %fd201;
	bra.uni 	$L__BB5_93;
$L__BB5_91:
	setp.neu.f64 	%p154, %fd4, 0d7FF0000000000000;
	@%p154 bra 	$L__BB5_93;
	setp.eq.s32 	%p155, %r27, 1072693248;
	setp.lt.s32 	%p156, %r1, 0;
	setp.lt.s32 	%p157, %r219, 0;
	selp.b32 	%r227, 0, 2146435072, %p157;
	and.b32  	%r228, %r219, 2147483647;
	setp.ne.s32 	%p158, %r228, 1071644672;
	or.b32  	%r229, %r227, -2147483648;
	selp.b32 	%r230, %r229, %r227, %p158;
	selp.b32 	%r231, %r230, %r227, %p155;
	selp.b32 	%r232, %r231, %r227, %p156;
	mov.b32 	%r233, 0;
	mov.b64 	%fd247, {%r233, %r232};
$L__BB5_93:
	setp.neu.f64 	%p159, %fd3, 0d0000000000000000;
	setp.lt.s32 	%p160, %r1, 0;
	fma.rn.f64 	%fd94, %fd247, 0dBEAE5B0192BE750F, %fd87;
	mov.f64 	%fd202, 0d4008000000000000;
	{
	.reg .b32 %temp; 
	mov.b64 	{%temp, %r234}, %fd202;
	}
	and.b32  	%r29, %r234, 2146435072;
	setp.eq.s32 	%p161, %r29, 1073741824;
	{ // callseq 13, 0
	.param .b64 param0;
	st.param.f64 	[param0], %fd4;
	.param .b64 param1;
	st.param.f64 	[param1], 0d4008000000000000;
	.param .b64 retval0;
	call.uni (retval0), 
	__internal_accurate_pow, 
	(
	param0, 
	param1
	);
	ld.param.f64 	%fd203, [retval0];
	} // callseq 13
	neg.f64 	%fd205, %fd203;
	selp.f64 	%fd206, %fd205, %fd203, %p161;
	selp.f64 	%fd249, %fd206, %fd203, %p160;
	@%p159 bra 	$L__BB5_95;
	setp.eq.s32 	%p162, %r29, 1073741824;
	selp.b32 	%r235, %r1, 0, %p162;
	setp.lt.s32 	%p163, %r234, 0;
	or.b32  	%r236, %r235, 2146435072;
	selp.b32 	%r237, %r236, %r235, %p163;
	mov.b32 	%r238, 0;
	mov.b64 	%fd249, {%r238, %r237};
$L__BB5_95:
	add.f64 	%fd207, %fd3, 0d4008000000000000;
	{
	.reg .b32 %temp; 
	mov.b64 	{%temp, %r239}, %fd207;
	}
	and.b32  	%r240, %r239, 2146435072;
	setp.ne.s32 	%p164, %r240, 2146435072;
	@%p164 bra 	$L__BB5_100;
	setp.num.f64 	%p165, %fd3, %fd3;
	@%p165 bra 	$L__BB5_98;
	mov.f64 	%fd208, 0d4008000000000000;
	add.rn.f64 	%fd249, %fd3, %fd208;
	bra.uni 	$L__BB5_100;
$L__BB5_98:
	setp.neu.f64 	%p166, %fd4, 0d7FF0000000000000;
	@%p166 bra 	$L__BB5_100;
	setp.eq.s32 	%p167, %r29, 1073741824;
	setp.lt.s32 	%p168, %r1, 0;
	setp.lt.s32 	%p169, %r234, 0;
	selp.b32 	%r242, 0, 2146435072, %p169;
	and.b32  	%r243, %r234, 2147483647;
	setp.ne.s32 	%p170, %r243, 1071644672;
	or.b32  	%r244, %r242, -2147483648;
	selp.b32 	%r245, %r244, %r242, %p170;
	selp.b32 	%r246, %r245, %r242, %p167;
	selp.b32 	%r247, %r246, %r242, %p168;
	mov.b32 	%r248, 0;
	mov.b64 	%fd249, {%r248, %r247};
$L__BB5_100:
	setp.neu.f64 	%p171, %fd3, 0d0000000000000000;
	setp.lt.s32 	%p172, %r1, 0;
	fma.rn.f64 	%fd101, %fd249, 0d3F26361DD97EB161, %fd94;
	mov.f64 	%fd209, 0d4000000000000000;
	{
	.reg .b32 %temp; 
	mov.b64 	{%temp, %r249}, %fd209;
	}
	and.b32  	%r31, %r249, 2146435072;
	setp.eq.s32 	%p173, %r31, 1062207488;
	{ // callseq 14, 0
	.param .b64 param0;
	st.param.f64 	[param0], %fd4;
	.param .b64 param1;
	st.param.f64 	[param1], 0d4000000000000000;
	.param .b64 retval0;
	call.uni (retval0), 
	__internal_accurate_pow, 
	(
	param0, 
	param1
	);
	ld.param.f64 	%fd210, [retval0];
	} // callseq 14
	neg.f64 	%fd212, %fd210;
	selp.f64 	%fd213, %fd212, %fd210, %p173;
	selp.f64 	%fd251, %fd213, %fd210, %p172;
	@%p171 bra 	$L__BB5_102;
	setp.eq.s32 	%p174, %r31, 1062207488;
	selp.b32 	%r250, %r1, 0, %p174;
	setp.lt.s32 	%p175, %r249, 0;
	or.b32  	%r251, %r250, 2146435072;
	selp.b32 	%r252, %r251, %r250, %p175;
	mov.b32 	%r253, 0;
	mov.b64 	%fd251, {%r253, %r252};
$L__BB5_102:
	add.f64 	%fd214, %fd3, 0d4000000000000000;
	{
	.reg .b32 %temp; 
	mov.b64 	{%temp, %r254}, %fd214;
	}
	and.b32  	%r255, %r254, 2146435072;
	setp.ne.s32 	%p176, %r255, 2146435072;
	@%p176 bra 	$L__BB5_107;
	setp.num.f64 	%p177, %fd3, %fd3;
	@%p177 bra 	$L__BB5_105;
	mov.f64 	%fd215, 0d4000000000000000;
	add.rn.f64 	%fd251, %fd3, %fd215;
	bra.uni 	$L__BB5_107;
$L__BB5_105:
	setp.neu.f64 	%p178, %fd4, 0d7FF0000000000000;
	@%p178 bra 	$L__BB5_107;
	setp.eq.s32 	%p179, %r31, 1062207488;
	setp.lt.s32 	%p180, %r1, 0;
	setp.lt.s32 	%p181, %r249, 0;
	selp.b32 	%r257, 0, 2146435072, %p181;
	and.b32  	%r258, %r249, 2147483647;
	setp.ne.s32 	%p182, %r258, 1071644672;
	or.b32  	%r259, %r257, -2147483648;
	selp.b32 	%r260, %r259, %r257, %p182;
	selp.b32 	%r261, %r260, %r257, %p179;
	selp.b32 	%r262, %r261, %r257, %p180;
	mov.b32 	%r263, 0;
	mov.b64 	%fd251, {%r263, %r262};
$L__BB5_107:
	setp.eq.f64 	%p183, %fd3, 0d3FF0000000000000;
	fma.rn.f64 	%fd216, %fd251, 0dBF9602957520389D, %fd101;
	selp.f64 	%fd217, 0dBF95D665B85D2F1D, %fd216, %p183;
	fma.rn.f64 	%fd218, %fd3, 0d40079CDE16CE6944, %fd217;
	add.f64 	%fd219, %fd218, 0dC08799ED666EC9EB;
	mul.f64 	%fd220, %fd219, %fd2;
	div.rn.f64 	%fd221, %fd220, 0d4097700000000000;
	cvt.rn.f32.f64 	%f6, %fd221;
$L__BB5_108:
	st.global.f32 	[%rd2+4], %f6;
$L__BB5_109:
	ret;

}
.func  (.param .b64 func_retval0) __internal_accurate_pow(
	.param .b64 __internal_accurate_pow_param_0,
	.param .b64 __internal_accurate_pow_param_1
)
{
	.reg .pred 	%p<8>;
	.reg .b32 	%r<49>;
	.reg .b32 	%f<3>;
	.reg .b64 	%fd<109>;

	ld.param.f64 	%fd10, [__internal_accurate_pow_param_0];
	ld.param.f64 	%fd11, [__internal_accurate_pow_param_1];
	{
	.reg .b32 %temp; 
	mov.b64 	{%temp, %r46}, %fd10;
	}
	{
	.reg .b32 %temp; 
	mov.b64 	{%r45, %temp}, %fd10;
	}
	shr.u32 	%r47, %r46, 20;
	setp.gt.u32 	%p1, %r46, 1048575;
	@%p1 bra 	$L__BB6_2;
	mul.f64 	%fd12, %fd10, 0d4350000000000000;
	{
	.reg .b32 %temp; 
	mov.b64 	{%temp, %r46}, %fd12;
	}
	{
	.reg .b32 %temp; 
	mov.b64 	{%r45, %temp}, %fd12;
	}
	shr.u32 	%r16, %r46, 20;
	add.s32 	%r47, %r16, -54;
$L__BB6_2:
	add.s32 	%r48, %r47, -1023;
	and.b32  	%r17, %r46, -2146435073;
	or.b32  	%r18, %r17, 1072693248;
	mov.b64 	%fd107, {%r45, %r18};
	setp.lt.u32 	%p2, %r18, 1073127583;
	@%p2 bra 	$L__BB6_4;
	{
	.reg .b32 %temp; 
	mov.b64 	{%r19, %temp}, %fd107;
	}
	{
	.reg .b32 %temp; 
	mov.b64 	{%temp, %r20}, %fd107;
	}
	add.s32 	%r21, %r20, -1048576;
	mov.b64 	%fd107, {%r19, %r21};
	add.s32 	%r48, %r47, -1022;
$L__BB6_4:
	add.f64 	%fd13, %fd107, 0dBFF0000000000000;
	add.f64 	%fd14, %fd107, 0d3FF0000000000000;
	rcp.approx.ftz.f64 	%fd15, %fd14;
	neg.f64 	%fd16, %fd14;
	fma.rn.f64 	%fd17, %fd16, %fd15, 0d3FF0000000000000;
	fma.rn.f64 	%fd18, %fd17, %fd17, %fd17;
	fma.rn.f64 	%fd19, %fd18, %fd15, %fd15;
	mul.f64 	%fd20, %fd13, %fd19;
	fma.rn.f64 	%fd21, %fd13, %fd19, %fd20;
	mul.f64 	%fd22, %fd21, %fd21;
	fma.rn.f64 	%fd23, %fd22, 0d3EB0F5FF7D2CAFE2, 0d3ED0F5D241AD3B5A;
	fma.rn.f64 	%fd24, %fd23, %fd22, 0d3EF3B20A75488A3F;
	fma.rn.f64 	%fd25, %fd24, %fd22, 0d3F1745CDE4FAECD5;
	fma.rn.f64 	%fd26, %fd25, %fd22, 0d3F3C71C7258A578B;
	fma.rn.f64 	%fd27, %fd26, %fd22, 0d3F6249249242B910;
	fma.rn.f64 	%fd28, %fd27, %fd22, 0d3F89999999999DFB;
	sub.f64 	%fd29, %fd13, %fd21;
	add.f64 	%fd30, %fd29, %fd29;
	neg.f64 	%fd31, %fd21;
	fma.rn.f64 	%fd32, %fd31, %fd13, %fd30;
	mul.f64 	%fd33, %fd19, %fd32;
	fma.rn.f64 	%fd34, %fd22, %fd28, 0d3FB5555555555555;
	mov.f64 	%fd35, 0d3FB5555555555555;
	sub.f64 	%fd36, %fd35, %fd34;
	fma.rn.f64 	%fd37, %fd22, %fd28, %fd36;
	add.f64 	%fd38, %fd37, 0dBC46A4CB00B9E7B0;
	add.f64 	%fd39, %fd34, %fd38;
	sub.f64 	%fd40, %fd34, %fd39;
	add.f64 	%fd41, %fd38, %fd40;
	mul.rn.f64 	%fd42, %fd21, %fd21;
	neg.f64 	%fd43, %fd42;
	fma.rn.f64 	%fd44, %fd21, %fd21, %fd43;
	{
	.reg .b32 %temp; 
	mov.b64 	{%r22, %temp}, %fd33;
	}
	{
	.reg .b32 %temp; 
	mov.b64 	{%temp, %r23}, %fd33;
	}
	add.s32 	%r24, %r23, 1048576;
	mov.b64 	%fd45, {%r22, %r24};
	fma.rn.f64 	%fd46, %fd21, %fd45, %fd44;
	mul.rn.f64 	%fd47, %fd42, %fd21;
	neg.f64 	%fd48, %fd47;
	fma.rn.f64 	%fd49, %fd42, %fd21, %fd48;
	fma.rn.f64 	%fd50, %fd42, %fd33, %fd49;
	fma.rn.f64 	%fd51, %fd46, %fd21, %fd50;
	mul.rn.f64 	%fd52, %fd39, %fd47;
	neg.f64 	%fd53, %fd52;
	fma.rn.f64 	%fd54, %fd39, %fd47, %fd53;
	fma.rn.f64 	%fd55, %fd39, %fd51, %fd54;
	fma.rn.f64 	%fd56, %fd41, %fd47, %fd55;
	add.f64 	%fd57, %fd52, %fd56;
	sub.f64 	%fd58, %fd52, %fd57;
	add.f64 	%fd59, %fd56, %fd58;
	add.f64 	%fd60, %fd21, %fd57;
	sub.f64 	%fd61, %fd21, %fd60;
	add.f64 	%fd62, %fd57, %fd61;
	add.f64 	%fd63, %fd59, %fd62;
	add.f64 	%fd64, %fd33, %fd63;
	add.f64 	%fd65, %fd60, %fd64;
	sub.f64 	%fd66, %fd60, %fd65;
	add.f64 	%fd67, %fd64, %fd66;
	xor.b32  	%r25, %r48, -2147483648;
	mov.b32 	%r26, 1127219200;
	mov.b64 	%fd68, {%r25, %r26};
	mov.b32 	%r27, -2147483648;
	mov.b64 	%fd69, {%r27, %r26};
	sub.f64 	%fd70, %fd68, %fd69;
	fma.rn.f64 	%fd71, %fd70, 0d3FE62E42FEFA39EF, %fd65;
	fma.rn.f64 	%fd72, %fd70, 0dBFE62E42FEFA39EF, %fd71;
	sub.f64 	%fd73, %fd72, %fd65;
	sub.f64 	%fd74, %fd67, %fd73;
	fma.rn.f64 	%fd75, %fd70, 0d3C7ABC9E3B39803F, %fd74;
	add.f64 	%fd76, %fd71, %fd75;
	sub.f64 	%fd77, %fd71, %fd76;
	add.f64 	%fd78, %fd75, %fd77;
	{
	.reg .b32 %temp; 
	mov.b64 	{%temp, %r28}, %fd11;
	}
	{
	.reg .b32 %temp; 
	mov.b64 	{%r29, %temp}, %fd11;
	}
	shl.b32 	%r30, %r28, 1;
	setp.gt.u32 	%p3, %r30, -33554433;
	and.b32  	%r31, %r28, -15728641;
	selp.b32 	%r32, %r31, %r28, %p3;
	mov.b64 	%fd79, {%r29, %r32};
	mul.rn.f64 	%fd80, %fd76, %fd79;
	neg.f64 	%fd81, %fd80;
	fma.rn.f64 	%fd82, %fd76, %fd79, %fd81;
	fma.rn.f64 	%fd83, %fd78, %fd79, %fd82;
	add.f64 	%fd4, %fd80, %fd83;
	sub.f64 	%fd84, %fd80, %fd4;
	add.f64 	%fd5, %fd83, %fd84;
	fma.rn.f64 	%fd85, %fd4, 0d3FF71547652B82FE, 0d4338000000000000;
	{
	.reg .b32 %temp; 
	mov.b64 	{%r13, %temp}, %fd85;
	}
	mov.f64 	%fd86, 0dC338000000000000;
	add.rn.f64 	%fd87, %fd85, %fd86;
	fma.rn.f64 	%fd88, %fd87, 0dBFE62E42FEFA39EF, %fd4;
	fma.rn.f64 	%fd89, %fd87, 0dBC7ABC9E3B39803F, %fd88;
	fma.rn.f64 	%fd90, %fd89, 0d3E5ADE1569CE2BDF, 0d3E928AF3FCA213EA;
	fma.rn.f64 	%fd91, %fd90, %fd89, 0d3EC71DEE62401315;
	fma.rn.f64 	%fd92, %fd91, %fd89, 0d3EFA01997C89EB71;
	fma.rn.f64 	%fd93, %fd92, %fd89, 0d3F2A01A014761F65;
	fma.rn.f64 	%fd94, %fd93, %fd89, 0d3F56C16C1852B7AF;
	fma.rn.f64 	%fd95, %fd94, %fd89, 0d3F81111111122322;
	fma.rn.f64 	%fd96, %fd95, %fd89, 0d3FA55555555502A1;
	fma.rn.f64 	%fd97, %fd96, %fd89, 0d3FC5555555555511;
	fma.rn.f64 	%fd98, %fd97, %fd89, 0d3FE000000000000B;
	fma.rn.f64 	%fd99, %fd98, %fd89, 0d3FF0000000000000;
	fma.rn.f64 	%fd100, %fd99, %fd89, 0d3FF0000000000000;
	{
	.reg .b32 %temp; 
	mov.b64 	{%r14, %temp}, %fd100;
	}
	{
	.reg .b32 %temp; 
	mov.b64 	{%temp, %r15}, %fd100;
	}
	shl.b32 	%r33, %r13, 20;
	add.s32 	%r34, %r33, %r15;
	mov.b64 	%fd108, {%r14, %r34};
	{
	.reg .b32 %temp; 
	mov.b64 	{%temp, %r35}, %fd4;
	}
	mov.b32 	%f2, %r35;
	abs.f32 	%f1, %f2;
	setp.lt.f32 	%p4, %f1, 0f4086232B;
	@%p4 bra 	$L__BB6_7;
	setp.lt.f64 	%p5, %fd4, 0d0000000000000000;
	add.f64 	%fd101, %fd4, 0d7FF0000000000000;
	selp.f64 	%fd108, 0d0000000000000000, %fd101, %p5;
	setp.geu.f32 	%p6, %f1, 0f40874800;
	@%p6 bra 	$L__BB6_7;
	shr.u32 	%r36, %r13, 31;
	add.s32 	%r37, %r13, %r36;
	shr.s32 	%r38, %r37, 1;
	shl.b32 	%r39, %r38, 20;
	add.s32 	%r40, %r15, %r39;
	mov.b64 	%fd102, {%r14, %r40};
	sub.s32 	%r41, %r13, %r38;
	shl.b32 	%r42, %r41, 20;
	add.s32 	%r43, %r42, 1072693248;
	mov.b32 	%r44, 0;
	mov.b64 	%fd103, {%r44, %r43};
	mul.f64 	%fd108, %fd103, %fd102;
$L__BB6_7:
	abs.f64 	%fd104, %fd108;
	setp.eq.f64 	%p7, %fd104, 0d7FF0000000000000;
	fma.rn.f64 	%fd105, %fd108, %fd5, %fd108;
	selp.f64 	%fd106, %fd108, %fd105, %p7;
	st.param.f64 	[func_retval0], %fd106;
	ret;

}


// ===== COMPILED SASS (sm_100) =====

	.target	sm_100

	.elftype	@"ET_EXEC"


//--------------------- .note.nv.tkinfo           --------------------------
	.section	.note.nv.tkinfo,"",@"SHT_NOTE"
	.sectionflags	@"SHF_NOTE_NV_TKINFO"
	.tkinfo
        /*0018*/ 	.word	0x00000002
        /*0030*/ 	.string	""
        /*0030*/ 	.string	"ptxas"
        /*0030*/ 	.string	"Cuda compilation tools, release 13.0, V13.0.88"
        /*0030*/ 	.string	"Build cuda_13.0.r13.0/compiler.36424714_0"
        /*0030*/ 	.string	"-arch sm_100 -m 64 "



//--------------------- .note.nv.cuinfo           --------------------------
	.section	.note.nv.cuinfo,"",@"SHT_NOTE"
	.sectionflags	@"SHF_NOTE_NV_CUINFO"
        /*0018*/ 	.short	0x0002
        /*001a*/ 	.short	0x0064
        /*001c*/ 	.short	0x0082
	.zero		2


//--------------------- .nv.info                  --------------------------
	.section	.nv.info,"",@"SHT_CUDA_INFO"
	.align	4


	//----- nvinfo : EIATTR_REGCOUNT
	.align		4
        /*0000*/ 	.byte	0x04, 0x2f
        /*0002*/ 	.short	(.L_1 - .L_0)
	.align		4
.L_0:
        /*0004*/ 	.word	index@(_Z34separateRealAndImaginaryComponentsP6float2PfS1_l)
        /*0008*/ 	.word	0x0000000a


	//----- nvinfo : EIATTR_FRAME_SIZE
	.align		4
.L_1:
        /*000c*/ 	.byte	0x04, 0x11
        /*000e*/ 	.short	(.L_3 - .L_2)
	.align		4
.L_2:
        /*0010*/ 	.word	index@(_Z34separateRealAndImaginaryComponentsP6float2PfS1_l)
        /*0014*/ 	.word	0x00000000


	//----- nvinfo : EIATTR_REGCOUNT
	.align		4
.L_3:
        /*0018*/ 	.byte	0x04, 0x2f
        /*001a*/ 	.short	(.L_5 - .L_4)
	.align		4
.L_4:
        /*001c*/ 	.word	index@(_Z28medianOfMediansNormalisationPf)
        /*0020*/ 	.word	0x00000018


	//----- nvinfo : EIATTR_FRAME_SIZE
	.align		4
.L_5:
        /*0024*/ 	.byte	0x04, 0x11
        /*0026*/ 	.short	(.L_7 - .L_6)
	.align		4
.L_6:
        /*0028*/ 	.word	index@($__internal_1_$__cuda_sm3x_div_rn_noftz_f32_slowpath)
        /*002c*/ 	.word	0x00000000


	//----- nvinfo : EIATTR_FRAME_SIZE
	.align		4
.L_7:
        /*0030*/ 	.byte	0x04, 0x11
        /*0032*/ 	.short	(.L_9 - .L_8)
	.align		4
.L_8:
        /*0034*/ 	.word	index@(_Z28medianOfMediansNormalisationPf)
        /*0038*/ 	.word	0x00000000


	//----- nvinfo : EIATTR_REGCOUNT
	.align		4
.L_9:
        /*003c*/ 	.byte	0x04, 0x2f
        /*003e*/ 	.short	(.L_11 - .L_10)
	.align		4
.L_10:
        /*0040*/ 	.word	index@(_Z16magnitudeSquaredPfS_S_l)
        /*0044*/ 	.word	0x0000000c


	//----- nvinfo : EIATTR_FRAME_SIZE
	.align		4
.L_11:
        /*0048*/ 	.byte	0x04, 0x11
        /*004a*/ 	.short	(.L_13 - .L_12)
	.align		4
.L_12:
        /*004c*/ 	.word	index@(_Z16magnitudeSquaredPfS_S_l)
        /*0050*/ 	.word	0x00000000


	//----- nvinfo : EIATTR_REGCOUNT
	.align		4
.L_13:
        /*0054*/ 	.byte	0x04, 0x2f
        /*0056*/ 	.short	(.L_15 - .L_14)
	.align		4
.L_14:
        /*0058*/ 	.word	index@(_Z17decimateHarmonicsPfS_S_S_l)
        /*005c*/ 	.word	0x00000016


	//----- nvinfo : EIATTR_FRAME_SIZE
	.align		4
.L_15:
        /*0060*/ 	.byte	0x04, 0x11
        /*0062*/ 	.short	(.L_17 - .L_16)
	.align		4
.L_16:
        /*0064*/ 	.word	index@(_Z17decimateHarmonicsPfS_S_S_l)
        /*0068*/ 	.word	0x00000000


	//----- nvinfo : EIATTR_REGCOUNT
	.align		4
.L_17:
        /*006c*/ 	.byte	0x04, 0x2f
        /*006e*/ 	.short	(.L_19 - .L_18)
	.align		4
.L_18:
        /*0070*/ 	.word	index@(_Z17boxcarFilterArrayPfP9candidateil)
        /*0074*/ 	.word	0x00000012


	//----- nvinfo : EIATTR_FRAME_SIZE
	.align		4
.L_19:
        /*0078*/ 	.byte	0x04, 0x11
        /*007a*/ 	.short	(.L_21 - .L_20)
	.align		4
.L_20:
        /*007c*/ 	.word	index@(_Z17boxcarFilterArrayPfP9candidateil)
        /*0080*/ 	.word	0x00000000


	//----- nvinfo : EIATTR_REGCOUNT
	.align		4
.L_21:
        /*0084*/ 	.byte	0x04, 0x2f
        /*0086*/ 	.short	(.L_23 - .L_22)
	.align		4
.L_22:
        /*0088*/ 	.word	index@(_Z13calculateLogpP9candidateli)
        /*008c*/ 	.word	0x00000020


	//----- nvinfo : EIATTR_FRAME_SIZE
	.align		4
.L_23:
        /*0090*/ 	.byte	0x04, 0x11
        /*0092*/ 	.short	(.L_25 - .L_24)
	.align		4
.L_24:
        /*0094*/ 	.word	index@($_Z13calculateLogpP9candidateli$__internal_accurate_pow)
        /*0098*/ 	.word	0x00000000


	//----- nvinfo : EIATTR_FRAME_SIZE
	.align		4
.L_25:
        /*009c*/ 	.byte	0x04, 0x11
        /*009e*/ 	.short	(.L_27 - .L_26)
	.align		4
.L_26:
        /*00a0*/ 	.word	index@($__internal_0_$__cuda_sm20_div_rn_f64_full)
        /*00a4*/ 	.word	0x00000000


	//----- nvinfo : EIATTR_FRAME_SIZE
	.align		4
.L_27:
        /*00a8*/ 	.byte	0x04, 0x11
        /*00aa*/ 	.short	(.L_29 - .L_28)
	.align		4
.L_28:
        /*00ac*/ 	.word	index@(_Z13calculateLogpP9candidateli)
        /*00b0*/ 	.word	0x00000000


	//----- nvinfo : EIATTR_MIN_STACK_SIZE
	.align		4
.L_29:
        /*00b4*/ 	.byte	0x04, 0x12
        /*00b6*/ 	.short	(.L_31 - .L_30)
	.align		4
.L_30:
        /*00b8*/ 	.word	index@(_Z13calculateLogpP9candidateli)
        /*00bc*/ 	.word	0x00000000


	//----- nvinfo : EIATTR_MIN_STACK_SIZE
	.align		4
.L_31:
        /*00c0*/ 	.byte	0x04, 0x12
        /*00c2*/ 	.short	(.L_33 - .L_32)
	.align		4
.L_32:
        /*00c4*/ 	.word	index@(_Z17boxcarFilterArrayPfP9candidateil)
        /*00c8*/ 	.word	0x00000000


	//----- nvinfo : EIATTR_MIN_STACK_SIZE
	.align		4
.L_33:
        /*00cc*/ 	.byte	0x04, 0x12
        /*00ce*/ 	.short	(.L_35 - .L_34)
	.align		4
.L_34:
        /*00d0*/ 	.word	index@(_Z17decimateHarmonicsPfS_S_S_l)
        /*00d4*/ 	.word	0x00000000


	//----- nvinfo : EIATTR_MIN_STACK_SIZE
	.align		4
.L_35:
        /*00d8*/ 	.byte	0x04, 0x12
        /*00da*/ 	.short	(.L_37 - .L_36)
	.align		4
.L_36:
        /*00dc*/ 	.word	index@(_Z16magnitudeSquaredPfS_S_l)
        /*00e0*/ 	.word	0x00000000


	//----- nvinfo : EIATTR_MIN_STACK_SIZE
	.align		4
.L_37:
        /*00e4*/ 	.byte	0x04, 0x12
        /*00e6*/ 	.short	(.L_39 - .L_38)
	.align		4
.L_38:
        /*00e8*/ 	.word	index@(_Z28medianOfMediansNormalisationPf)
        /*00ec*/ 	.word	0x00000000


	//----- nvinfo : EIATTR_MIN_STACK_SIZE
	.align		4
.L_39:
        /*00f0*/ 	.byte	0x04, 0x12
        /*00f2*/ 	.short	(.L_41 - .L_40)
	.align		4
.L_40:
        /*00f4*/ 	.word	index@(_Z34separateRealAndImaginaryComponentsP6float2PfS1_l)
        /*00f8*/ 	.word	0x00000000
.L_41:


//--------------------- .nv.compat                --------------------------
	.section	.nv.compat,"",@"SHT_CUDA_COMPAT_INFO"
	.align	4
        /*0000*/ 	.byte	0x02, 0x09, 0x00, 0x00, 0x02, 0x02, 0x01, 0x00, 0x02, 0x05, 0x05, 0x00, 0x03, 0x07, 0x01, 0x01
        /*0010*/ 	.byte	0x02, 0x03, 0x00, 0x00, 0x02, 0x06, 0x01, 0x00, 0x04, 0x0b, 0x08, 0x00, 0x01, 0x00, 0x00, 0x00
        /*0020*/ 	.byte	0x00, 0x00, 0x00, 0x00


//--------------------- .nv.info._Z13calculateLogpP9candidateli --------------------------
	.section	.nv.info._Z13calculateLogpP9candidateli,"",@"SHT_CUDA_INFO"
	.sectionflags	@""
	.align	4


	//----- nvinfo : EIATTR_CUDA_API_VERSION
	.align		4
        /*0000*/ 	.byte	0x04, 0x37
        /*0002*/ 	.short	(.L_43 - .L_42)
.L_42:
        /*0004*/ 	.word	0x00000082


	//----- nvinfo : EIATTR_KPARAM_INFO
	.align		4
.L_43:
        /*0008*/ 	.byte	0x04, 0x17
        /*000a*/ 	.short	(.L_45 - .L_44)
.L_44:
        /*000c*/ 	.word	0x00000000
        /*0010*/ 	.short	0x0002
        /*0012*/ 	.short	0x0010
        /*0014*/ 	.byte	0x00, 0xf0, 0x11, 0x00


	//----- nvinfo : EIATTR_KPARAM_INFO
	.align		4
.L_45:
        /*0018*/ 	.byte	0x04, 0x17
        /*001a*/ 	.short	(.L_47 - .L_46)
.L_46:
        /*001c*/ 	.word	0x00000000
        /*0020*/ 	.short	0x0001
        /*0022*/ 	.short	0x0008
        /*0024*/ 	.byte	0x00, 0xf0, 0x21, 0x00


	//----- nvinfo : EIATTR_KPARAM_INFO
	.align		4
.L_47:
        /*0028*/ 	.byte	0x04, 0x17
        /*002a*/ 	.short	(.L_49 - .L_48)
.L_48:
        /*002c*/ 	.word	0x00000000
        /*0030*/ 	.short	0x0000
        /*0032*/ 	.short	0x0000
        /*0034*/ 	.byte	0x00, 0xf5, 0x21, 0x00


	//----- nvinfo : EIATTR_SPARSE_MMA_MASK
	.align		4
.L_49:
        /*0038*/ 	.byte	0x03, 0x50
        /*003a*/ 	.short	0x0000


	//----- nvinfo : EIATTR_MAXREG_COUNT
	.align		4
        /*003c*/ 	.byte	0x03, 0x1b
        /*003e*/ 	.short	0x00ff


	//----- nvinfo : EIATTR_MERCURY_ISA_VERSION
	.align		4
        /*0040*/ 	.byte	0x03, 0x5f
        /*0042*/ 	.short	0x0101


	//----- nvinfo : EIATTR_VRC_CTA_INIT_COUNT
	.align		4
        /*0044*/ 	.byte	0x02, 0x4a
	.zero		1
	.zero		1


	//----- nvinfo : EIATTR_EXIT_INSTR_OFFSETS
	.align		4
        /*0048*/ 	.byte	0x04, 0x1c
        /*004a*/ 	.short	(.L_51 - .L_50)


	//   ....[0]....
.L_50:
        /*004c*/ 	.word	0x00000090


	//   ....[1]....
        /*0050*/ 	.word	0x00002130


	//----- nvinfo : EIATTR_CRS_STACK_SIZE
	.align		4
.L_51:
        /*0054*/ 	.byte	0x04, 0x1e
        /*0056*/ 	.short	(.L_53 - .L_52)
.L_52:
        /*0058*/ 	.word	0x00000000


	//----- nvinfo : EIATTR_CBANK_PARAM_SIZE
	.align		4
.L_53:
        /*005c*/ 	.byte	0x03, 0x19
        /*005e*/ 	.short	0x0014


	//----- nvinfo : EIATTR_PARAM_CBANK
	.align		4
        /*0060*/ 	.byte	0x04, 0x0a
        /*0062*/ 	.short	(.L_55 - .L_54)
	.align		4
.L_54:
        /*0064*/ 	.word	index@(.nv.constant0._Z13calculateLogpP9candidateli)
        /*0068*/ 	.short	0x0380
        /*006a*/ 	.short	0x0014


	//----- nvinfo : EIATTR_SW_WAR
	.align		4
.L_55:
        /*006c*/ 	.byte	0x04, 0x36
        /*006e*/ 	.short	(.L_57 - .L_56)
.L_56:
        /*0070*/ 	.word	0x00000008
.L_57:


//--------------------- .nv.info._Z17boxcarFilterArrayPfP9candidateil --------------------------
	.section	.nv.info._Z17boxcarFilterArrayPfP9candidateil,"",@"SHT_CUDA_INFO"
	.sectionflags	@""
	.align	4


	//----- nvinfo : EIATTR_CUDA_API_VERSION
	.align		4
        /*0000*/ 	.byte	0x04, 0x37
        /*0002*/ 	.short	(.L_59 - .L_58)
.L_58:
        /*0004*/ 	.word	0x00000082


	//----- nvinfo : EIATTR_KPARAM_INFO
	.align		4
.L_59:
        /*0008*/ 	.byte	0x04, 0x17
        /*000a*/ 	.short	(.L_61 - .L_60)
.L_60:
        /*000c*/ 	.word	0x00000000
        /*0010*/ 	.short	0x0003
        /*0012*/ 	.short	0x0018
        /*0014*/ 	.byte	0x00, 0xf0, 0x21, 0x00


	//----- nvinfo : EIATTR_KPARAM_INFO
	.align		4
.L_61:
        /*0018*/ 	.byte	0x04, 0x17
        /*001a*/ 	.short	(.L_63 - .L_62)
.L_62:
        /*001c*/ 	.word	0x00000000
        /*0020*/ 	.short	0x0002
        /*0022*/ 	.short	0x0010
        /*0024*/ 	.byte	0x00, 0xf0, 0x11, 0x00


	//----- nvinfo : EIATTR_KPARAM_INFO
	.align		4
.L_63:
        /*0028*/ 	.byte	0x04, 0x17
        /*002a*/ 	.short	(.L_65 - .L_64)
.L_64:
        /*002c*/ 	.word	0x00000000
        /*0030*/ 	.short	0x0001
        /*0032*/ 	.short	0x0008
        /*0034*/ 	.byte	0x00, 0xf5, 0x21, 0x00


	//----- nvinfo : EIATTR_KPARAM_INFO
	.align		4
.L_65:
        /*0038*/ 	.byte	0x04, 0x17
        /*003a*/ 	.short	(.L_67 - .L_66)
.L_66:
        /*003c*/ 	.word	0x00000000
        /*0040*/ 	.short	0x0000
        /*0042*/ 	.short	0x0000
        /*0044*/ 	.byte	0x00, 0xf5, 0x21, 0x00


	//----- nvinfo : EIATTR_SPARSE_MMA_MASK
	.align		4
.L_67:
        /*0048*/ 	.byte	0x03, 0x50
        /*004a*/ 	.short	0x0000


	//----- nvinfo : EIATTR_MAXREG_COUNT
	.align		4
        /*004c*/ 	.byte	0x03, 0x1b
        /*004e*/ 	.short	0x00ff


	//----- nvinfo : EIATTR_NUM_BARRIERS
	.align		4
        /*0050*/ 	.byte	0x02, 0x4c
        /*0052*/ 	.byte	0x01
	.zero		1


	//----- nvinfo : EIATTR_MERCURY_ISA_VERSION
	.align		4
        /*0054*/ 	.byte	0x03, 0x5f
        /*0056*/ 	.short	0x0101


	//----- nvinfo : EIATTR_VRC_CTA_INIT_COUNT
	.align		4
        /*0058*/ 	.byte	0x02, 0x4a
	.zero		1
	.zero		1


	//----- nvinfo : EIATTR_EXIT_INSTR_OFFSETS
	.align		4
        /*005c*/ 	.byte	0x04, 0x1c
        /*005e*/ 	.short	(.L_69 - .L_68)


	//   ....[0]....
.L_68:
        /*0060*/ 	.word	0x000004b0


	//   ....[1]....
        /*0064*/ 	.word	0x000005e0


	//----- nvinfo : EIATTR_CBANK_PARAM_SIZE
	.align		4
.L_69:
        /*0068*/ 	.byte	0x03, 0x19
        /*006a*/ 	.short	0x0020


	//----- nvinfo : EIATTR_PARAM_CBANK
	.align		4
        /*006c*/ 	.byte	0x04, 0x0a
        /*006e*/ 	.short	(.L_71 - .L_70)
	.align		4
.L_70:
        /*0070*/ 	.word	index@(.nv.constant0._Z17boxcarFilterArrayPfP9candidateil)
        /*0074*/ 	.short	0x0380
        /*0076*/ 	.short	0x0020


	//----- nvinfo : EIATTR_SW_WAR
	.align		4
.L_71:
        /*0078*/ 	.byte	0x04, 0x36
        /*007a*/ 	.short	(.L_73 - .L_72)
.L_72:
        /*007c*/ 	.word	0x00000008
.L_73:


//--------------------- .nv.info._Z17decimateHarmonicsPfS_S_S_l --------------------------
	.section	.nv.info._Z17decimateHarmonicsPfS_S_S_l,"",@"SHT_CUDA_INFO"
	.sectionflags	@""
	.align	4


	//----- nvinfo : EIATTR_CUDA_API_VERSION
	.align		4
        /*0000*/ 	.byte	0x04, 0x37
        /*0002*/ 	.short	(.L_75 - .L_74)
.L_74:
        /*0004*/ 	.word	0x00000082


	//----- nvinfo : EIATTR_KPARAM_INFO
	.align		4
.L_75:
        /*0008*/ 	.byte	0x04, 0x17
        /*000a*/ 	.short	(.L_77 - .L_76)
.L_76:
        /*000c*/ 	.word	0x00000000
        /*0010*/ 	.short	0x0004
        /*0012*/ 	.short	0x0020
        /*0014*/ 	.byte	0x00, 0xf0, 0x21, 0x00


	//----- nvinfo : EIATTR_KPARAM_INFO
	.align		4
.L_77:
        /*0018*/ 	.byte	0x04, 0x17
        /*001a*/ 	.short	(.L_79 - .L_78)
.L_78:
        /*001c*/ 	.word	0x00000000
        /*0020*/ 	.short	0x0003
        /*0022*/ 	.short	0x0018
        /*0024*/ 	.byte	0x00, 0xf5, 0x21, 0x00


	//----- nvinfo : EIATTR_KPARAM_INFO
	.align		4
.L_79:
        /*0028*/ 	.byte	0x04, 0x17
        /*002a*/ 	.short	(.L_81 - .L_80)
.L_80:
        /*002c*/ 	.word	0x00000000
        /*0030*/ 	.short	0x0002
        /*0032*/ 	.short	0x0010
        /*0034*/ 	.byte	0x00, 0xf5, 0x21, 0x00


	//----- nvinfo : EIATTR_KPARAM_INFO
	.align		4
.L_81:
        /*0038*/ 	.byte	0x04, 0x17
        /*003a*/ 	.short	(.L_83 - .L_82)
.L_82:
        /*003c*/ 	.word	0x00000000
        /*0040*/ 	.short	0x0001
        /*0042*/ 	.short	0x0008
        /*0044*/ 	.byte	0x00, 0xf5, 0x21, 0x00


	//----- nvinfo : EIATTR_KPARAM_INFO
	.align		4
.L_83:
        /*0048*/ 	.byte	0x04, 0x17
        /*004a*/ 	.short	(.L_85 - .L_84)
.L_84:
        /*004c*/ 	.word	0x00000000
        /*0050*/ 	.short	0x0000
        /*0052*/ 	.short	0x0000
        /*0054*/ 	.byte	0x00, 0xf5, 0x21, 0x00


	//----- nvinfo : EIATTR_SPARSE_MMA_MASK
	.align		4
.L_85:
        /*0058*/ 	.byte	0x03, 0x50
        /*005a*/ 	.short	0x0000


	//----- nvinfo : EIATTR_MAXREG_COUNT
	.align		4
        /*005c*/ 	.byte	0x03, 0x1b
        /*005e*/ 	.short	0x00ff


	//----- nvinfo : EIATTR_MERCURY_ISA_VERSION
	.align		4
        /*0060*/ 	.byte	0x03, 0x5f
        /*0062*/ 	.short	0x0101


	//----- nvinfo : EIATTR_VRC_CTA_INIT_COUNT
	.align		4
        /*0064*/ 	.byte	0x02, 0x4a
	.zero		1
	.zero		1


	//----- nvinfo : EIATTR_EXIT_INSTR_OFFSETS
	.align		4
        /*0068*/ 	.byte	0x04, 0x1c
        /*006a*/ 	.short	(.L_87 - .L_86)


	//   ....[0]....
.L_86:
        /*006c*/ 	.word	0x000002d0


	//   ....[1]....
        /*0070*/ 	.word	0x00000400


	//----- nvinfo : EIATTR_CBANK_PARAM_SIZE
	.align		4
.L_87:
        /*0074*/ 	.byte	0x03, 0x19
        /*0076*/ 	.short	0x0028


	//----- nvinfo : EIATTR_PARAM_CBANK
	.align		4
        /*0078*/ 	.byte	0x04, 0x0a
        /*007a*/ 	.short	(.L_89 - .L_88)
	.align		4
.L_88:
        /*007c*/ 	.word	index@(.nv.constant0._Z17decimateHarmonicsPfS_S_S_l)
        /*0080*/ 	.short	0x0380
        /*0082*/ 	.short	0x0028


	//----- nvinfo : EIATTR_SW_WAR
	.align		4
.L_89:
        /*0084*/ 	.byte	0x04, 0x36
        /*0086*/ 	.short	(.L_91 - .L_90)
.L_90:
        /*0088*/ 	.word	0x00000008
.L_91:


//--------------------- .nv.info._Z16magnitudeSquaredPfS_S_l --------------------------
	.section	.nv.info._Z16magnitudeSquaredPfS_S_l,"",@"SHT_CUDA_INFO"
	.sectionflags	@""
	.align	4


	//----- nvinfo : EIATTR_CUDA_API_VERSION
	.align		4
        /*0000*/ 	.byte	0x04, 0x37
        /*0002*/ 	.short	(.L_93 - .L_92)
.L_92:
        /*0004*/ 	.word	0x00000082


	//----- nvinfo : EIATTR_KPARAM_INFO
	.align		4
.L_93:
        /*0008*/ 	.byte	0x04, 0x17
        /*000a*/ 	.short	(.L_95 - .L_94)
.L_94:
        /*000c*/ 	.word	0x00000000
        /*0010*/ 	.short	0x0003
        /*0012*/ 	.short	0x0018
        /*0014*/ 	.byte	0x00, 0xf0, 0x21, 0x00


	//----- nvinfo : EIATTR_KPARAM_INFO
	.align		4
.L_95:
        /*0018*/ 	.byte	0x04, 0x17
        /*001a*/ 	.short	(.L_97 - .L_96)
.L_96:
        /*001c*/ 	.word	0x00000000
        /*0020*/ 	.short	0x0002
        /*0022*/ 	.short	0x0010
        /*0024*/ 	.byte	0x00, 0xf5, 0x21, 0x00


	//----- nvinfo : EIATTR_KPARAM_INFO
	.align		4
.L_97:
        /*0028*/ 	.byte	0x04, 0x17
        /*002a*/ 	.short	(.L_99 - .L_98)
.L_98:
        /*002c*/ 	.word	0x00000000
        /*0030*/ 	.short	0x0001
        /*0032*/ 	.short	0x0008
        /*0034*/ 	.byte	0x00, 0xf5, 0x21, 0x00


	//----- nvinfo : EIATTR_KPARAM_INFO
	.align		4
.L_99:
        /*0038*/ 	.byte	0x04, 0x17
        /*003a*/ 	.short	(.L_101 - .L_100)
.L_100:
        /*003c*/ 	.word	0x00000000
        /*0040*/ 	.short	0x0000
        /*0042*/ 	.short	0x0000
        /*0044*/ 	.byte	0x00, 0xf5, 0x21, 0x00


	//----- nvinfo : EIATTR_SPARSE_MMA_MASK
	.align		4
.L_101:
        /*0048*/ 	.byte	0x03, 0x50
        /*004a*/ 	.short	0x0000


	//----- nvinfo : EIATTR_MAXREG_COUNT
	.align		4
        /*004c*/ 	.byte	0x03, 0x1b
        /*004e*/ 	.short	0x00ff


	//----- nvinfo : EIATTR_MERCURY_ISA_VERSION
	.align		4
        /*0050*/ 	.byte	0x03, 0x5f
        /*0052*/ 	.short	0x0101


	//----- nvinfo : EIATTR_VRC_CTA_INIT_COUNT
	.align		4
        /*0054*/ 	.byte	0x02, 0x4a
	.zero		1
	.zero		1


	//----- nvinfo : EIATTR_EXIT_INSTR_OFFSETS
	.align		4
        /*0058*/ 	.byte	0x04, 0x1c
        /*005a*/ 	.short	(.L_103 - .L_102)


	//   ....[0]....
.L_102:
        /*005c*/ 	.word	0x00000090


	//   ....[1]....
        /*0060*/ 	.word	0x000001a0


	//----- nvinfo : EIATTR_CBANK_PARAM_SIZE
	.align		4
.L_103:
        /*0064*/ 	.byte	0x03, 0x19
        /*0066*/ 	.short	0x0020


	//----- nvinfo : EIATTR_PARAM_CBANK
	.align		4
        /*0068*/ 	.byte	0x04, 0x0a
        /*006a*/ 	.short	(.L_105 - .L_104)
	.align		4
.L_104:
        /*006c*/ 	.word	index@(.nv.constant0._Z16magnitudeSquaredPfS_S_l)
        /*0070*/ 	.short	0x0380
        /*0072*/ 	.short	0x0020


	//----- nvinfo : EIATTR_SW_WAR
	.align		4
.L_105:
        /*0074*/ 	.byte	0x04, 0x36
        /*0076*/ 	.short	(.L_107 - .L_106)
.L_106:
        /*0078*/ 	.word	0x00000008
.L_107:


//--------------------- .nv.info._Z28medianOfMediansNormalisationPf --------------------------
	.section	.nv.info._Z28medianOfMediansNormalisationPf,"",@"SHT_CUDA_INFO"
	.sectionflags	@""
	.align	4


	//----- nvinfo : EIATTR_CUDA_API_VERSION
	.align		4
        /*0000*/ 	.byte	0x04, 0x37
        /*0002*/ 	.short	(.L_109 - .L_108)
.L_108:
        /*0004*/ 	.word	0x00000082


	//----- nvinfo : EIATTR_KPARAM_INFO
	.align		4
.L_109:
        /*0008*/ 	.byte	0x04, 0x17
        /*000a*/ 	.short	(.L_111 - .L_110)
.L_110:
        /*000c*/ 	.word	0x00000000
        /*0010*/ 	.short	0x0000
        /*0012*/ 	.short	0x0000
        /*0014*/ 	.byte	0x00, 0xf5, 0x21, 0x00


	//----- nvinfo : EIATTR_SPARSE_MMA_MASK
	.align		4
.L_111:
        /*0018*/ 	.byte	0x03, 0x50
        /*001a*/ 	.short	0x0000


	//----- nvinfo : EIATTR_MAXREG_COUNT
	.align		4
        /*001c*/ 	.byte	0x03, 0x1b
        /*001e*/ 	.short	0x00ff


	//----- nvinfo : EIATTR_NUM_BARRIERS
	.align		4
        /*0020*/ 	.byte	0x02, 0x4c
        /*0022*/ 	.byte	0x01
	.zero		1


	//----- nvinfo : EIATTR_MERCURY_ISA_VERSION
	.align		4
        /*0024*/ 	.byte	0x03, 0x5f
        /*0026*/ 	.short	0x0101


	//----- nvinfo : EIATTR_VRC_CTA_INIT_COUNT
	.align		4
        /*0028*/ 	.byte	0x02, 0x4a
	.zero		1
	.zero		1


	//----- nvinfo : EIATTR_EXIT_INSTR_OFFSETS
	.align		4
        /*002c*/ 	.byte	0x04, 0x1c
        /*002e*/ 	.short	(.L_113 - .L_112)


	//   ....[0]....
.L_112:
        /*0030*/ 	.word	0x000018c0


	//----- nvinfo : EIATTR_CRS_STACK_SIZE
	.align		4
.L_113:
        /*0034*/ 	.byte	0x04, 0x1e
        /*0036*/ 	.short	(.L_115 - .L_114)
.L_114:
        /*0038*/ 	.word	0x00000000


	//----- nvinfo : EIATTR_CBANK_PARAM_SIZE
	.align		4
.L_115:
        /*003c*/ 	.byte	0x03, 0x19
        /*003e*/ 	.short	0x0008


	//----- nvinfo : EIATTR_PARAM_CBANK
	.align		4
        /*0040*/ 	.byte	0x04, 0x0a
        /*0042*/ 	.short	(.L_117 - .L_116)
	.align		4
.L_116:
        /*0044*/ 	.word	index@(.nv.constant0._Z28medianOfMediansNormalisationPf)
        /*0048*/ 	.short	0x0380
        /*004a*/ 	.short	0x0008


	//----- nvinfo : EIATTR_SW_WAR
	.align		4
.L_117:
        /*004c*/ 	.byte	0x04, 0x36
        /*004e*/ 	.short	(.L_119 - .L_118)
.L_118:
        /*0050*/ 	.word	0x00000008
.L_119:


//--------------------- .nv.info._Z34separateRealAndImaginaryComponentsP6float2PfS1_l --------------------------
	.section	.nv.info._Z34separateRealAndImaginaryComponentsP6float2PfS1_l,"",@"SHT_CUDA_INFO"
	.sectionflags	@""
	.align	4


	//----- nvinfo : EIATTR_CUDA_API_VERSION
	.align		4
        /*0000*/ 	.byte	0x04, 0x37
        /*0002*/ 	.short	(.L_121 - .L_120)
.L_120:
        /*0004*/ 	.word	0x00000082


	//----- nvinfo : EIATTR_KPARAM_INFO
	.align		4
.L_121:
        /*0008*/ 	.byte	0x04, 0x17
        /*000a*/ 	.short	(.L_123 - .L_122)
.L_122:
        /*000c*/ 	.word	0x00000000
        /*0010*/ 	.short	0x0003
        /*0012*/ 	.short	0x0018
        /*0014*/ 	.byte	0x00, 0xf0, 0x21, 0x00


	//----- nvinfo : EIATTR_KPARAM_INFO
	.align		4
.L_123:
        /*0018*/ 	.byte	0x04, 0x17
        /*001a*/ 	.short	(.L_125 - .L_124)
.L_124:
        /*001c*/ 	.word	0x00000000
        /*0020*/ 	.short	0x0002
        /*0022*/ 	.short	0x0010
        /*0024*/ 	.byte	0x00, 0xf5, 0x21, 0x00


	//----- nvinfo : EIATTR_KPARAM_INFO
	.align		4
.L_125:
        /*0028*/ 	.byte	0x04, 0x17
        /*002a*/ 	.short	(.L_127 - .L_126)
.L_126:
        /*002c*/ 	.word	0x00000000
        /*0030*/ 	.short	0x0001
        /*0032*/ 	.short	0x0008
        /*0034*/ 	.byte	0x00, 0xf5, 0x21, 0x00


	//----- nvinfo : EIATTR_KPARAM_INFO
	.align		4
.L_127:
        /*0038*/ 	.byte	0x04, 0x17
        /*003a*/ 	.short	(.L_129 - .L_128)
.L_128:
        /*003c*/ 	.word	0x00000000
        /*0040*/ 	.short	0x0000
        /*0042*/ 	.short	0x0000
        /*0044*/ 	.byte	0x00, 0xf5, 0x21, 0x00


	//----- nvinfo : EIATTR_SPARSE_MMA_MASK
	.align		4
.L_129:
        /*0048*/ 	.byte	0x03, 0x50
        /*004a*/ 	.short	0x0000


	//----- nvinfo : EIATTR_MAXREG_COUNT
	.align		4
        /*004c*/ 	.byte	0x03, 0x1b
        /*004e*/ 	.short	0x00ff


	//----- nvinfo : EIATTR_MERCURY_ISA_VERSION
	.align		4
        /*0050*/ 	.byte	0x03, 0x5f
        /*0052*/ 	.short	0x0101


	//----- nvinfo : EIATTR_VRC_CTA_INIT_COUNT
	.align		4
        /*0054*/ 	.byte	0x02, 0x4a
	.zero		1
	.zero		1


	//----- nvinfo : EIATTR_EXIT_INSTR_OFFSETS
	.align		4
        /*0058*/ 	.byte	0x04, 0x1c
        /*005a*/ 	.short	(.L_131 - .L_130)


	//   ....[0]....
.L_130:
        /*005c*/ 	.word	0x00000080


	//   ....[1]....
        /*0060*/ 	.word	0x00000170


	//----- nvinfo : EIATTR_CBANK_PARAM_SIZE
	.align		4
.L_131:
        /*0064*/ 	.byte	0x03, 0x19
        /*0066*/ 	.short	0x0020


	//----- nvinfo : EIATTR_PARAM_CBANK
	.align		4
        /*0068*/ 	.byte	0x04, 0x0a
        /*006a*/ 	.short	(.L_133 - .L_132)
	.align		4
.L_132:
        /*006c*/ 	.word	index@(.nv.constant0._Z34separateRealAndImaginaryComponentsP6float2PfS1_l)
        /*0070*/ 	.short	0x0380
        /*0072*/ 	.short	0x0020


	//----- nvinfo : EIATTR_SW_WAR
	.align		4
.L_133:
        /*0074*/ 	.byte	0x04, 0x36
        /*0076*/ 	.short	(.L_135 - .L_134)
.L_134:
        /*0078*/ 	.word	0x00000008
.L_135:


//--------------------- .nv.callgraph             --------------------------
	.section	.nv.callgraph,"",@"SHT_CUDA_CALLGRAPH"
	.align	4
	.sectionentsize	8
	.align		4
        /*0000*/ 	.word	0x00000000
	.align		4
        /*0004*/ 	.word	0xffffffff
	.align		4
        /*0008*/ 	.word	0x00000000
	.align		4
        /*000c*/ 	.word	0xfffffffe
	.align		4
        /*0010*/ 	.word	0x00000000
	.align		4
        /*0014*/ 	.word	0xfffffffd
	.align		4
        /*0018*/ 	.word	0x00000000
	.align		4
        /*001c*/ 	.word	0xfffffffc


//--------------------- .text._Z13calculateLogpP9candidateli --------------------------
	.section	.text._Z13calculateLogpP9candidateli,"ax",@progbits
	.align	128
        .global         _Z13calculateLogpP9candidateli
        .type           _Z13calculateLogpP9candidateli,@function
        .size           _Z13calculateLogpP9candidateli,(.L_x_111 - _Z13calculateLogpP9candidateli)
        .other          _Z13calculateLogpP9candidateli,@"STO_CUDA_ENTRY STV_DEFAULT"
_Z13calculateLogpP9candidateli:
.text._Z13calculateLogpP9candidateli:
[----:B------:R-:W-:Y:S01]  /*0000*/  LDC R1, c[0x0][0x37c] ;  /* 0x0000df00ff017b82 */ /* 0x000fe20000000800 */
[----:B------:R-:W0:Y:S01]  /*0010*/  S2R R3, SR_CTAID.X ;  /* 0x0000000000037919 */ /* 0x000e220000002500 */
[----:B------:R-:W0:Y:S01]  /*0020*/  LDCU UR4, c[0x0][0x360] ;  /* 0x00006c00ff0477ac */ /* 0x000e220008000800 */
[----:B------:R-:W0:Y:S01]  /*0030*/  S2R R0, SR_TID.X ;  /* 0x0000000000007919 */ /* 0x000e220000002100 */
[----:B------:R-:W1:Y:S01]  /*0040*/  LDCU.64 UR6, c[0x0][0x388] ;  /* 0x00007100ff0677ac */ /* 0x000e620008000a00 */
[----:B0-----:R-:W-:-:S05]  /*0050*/  IMAD R3, R3, UR4, R0 ;  /* 0x0000000403037c24 */ /* 0x001fca000f8e0200 */
[----:B-1----:R-:W-:Y:S02]  /*0060*/  ISETP.GE.U32.AND P0, PT, R3, UR6, PT ;  /* 0x0000000603007c0c */ /* 0x002fe4000bf06070 */
[----:B------:R-:W-:-:S04]  /*0070*/  SHF.R.S32.HI R0, RZ, 0x1f, R3 ;  /* 0x0000001fff007819 */ /* 0x000fc80000011403 */
[----:B------:R-:W-:-:S13]  /*0080*/  ISETP.GE.AND.EX P0, PT, R0, UR7, PT, P0 ;  /* 0x0000000700007c0c */ /* 0x000fda000bf06300 */
[----:B------:R-:W-:Y:S05]  /*0090*/  @P0 EXIT ;  /* 0x000000000000094d */ /* 0x000fea0003800000 */
[----:B------:R-:W0:Y:S01]  /*00a0*/  LDC.64 R12, c[0x0][0x380] ;  /* 0x0000e000ff0c7b82 */ /* 0x000e220000000a00 */
[----:B------:R-:W1:Y:S01]  /*00b0*/  LDCU.64 UR4, c[0x0][0x358] ;  /* 0x00006b00ff0477ac */ /* 0x000e620008000a00 */
[----:B------:R-:W-:Y:S01]  /*00c0*/  IMAD R5, R0, 0x14, RZ ;  /* 0x0000001400057824 */ /* 0x000fe200078e02ff */
[----:B------:R-:W2:Y:S01]  /*00d0*/  LDCU UR6, c[0x0][0x390] ;  /* 0x00007200ff0677ac */ /* 0x000ea20008000800 */
[----:B0-----:R-:W-:-:S04]  /*00e0*/  IMAD.WIDE.U32 R12, R3, 0x14, R12 ;  /* 0x00000014030c7825 */ /* 0x001fc800078e000c */
[----:B------:R-:W-:-:S05]  /*00f0*/  IMAD.IADD R13, R13, 0x1, R5 ;  /* 0x000000010d0d7824 */ /* 0x000fca00078e0205 */
[----:B-1----:R-:W2:Y:S04]  /*0100*/  LDG.E R0, desc[UR4][R12.64+0xc] ;  /* 0x00000c040c007981 */ /* 0x002ea8000c1e1900 */
[----:B------:R-:W3:Y:S01]  /*0110*/  LDG.E R10, desc[UR4][R12.64] ;  /* 0x000000040c0a7981 */ /* 0x000ee2000c1e1900 */
[----:B------:R-:W-:Y:S01]  /*0120*/  UMOV UR7, 0x3ff0cccc ;  /* 0x3ff0cccc00077882 */ /* 0x000fe20000000000 */
[----:B------:R-:W-:Y:S01]  /*0130*/  BSSY.RECONVERGENT B0, `(.L_x_0) ;  /* 0x00001fe000007945 */ /* 0x000fe20003800200 */
[----:B--2---:R-:W-:Y:S01]  /*0140*/  IMAD R0, R0, UR6, RZ ;  /* 0x0000000600007c24 */ /* 0x004fe2000f8e02ff */
[----:B------:R-:W-:Y:S01]  /*0150*/  UMOV UR6, 0xcccccccd ;  /* 0xcccccccd00067882 */ /* 0x000fe20000000000 */
[----:B---3--:R-:W0:Y:S03]  /*0160*/  F2F.F64.F32 R10, R10 ;  /* 0x0000000a000a7310 */ /* 0x008e260000201800 */
[----:B------:R-:W-:-:S05]  /*0170*/  I2FP.F32.S32 R0, R0 ;  /* 0x0000000000007245 */ /* 0x000fca0000201400 */
[----:B------:R-:W1:Y:S01]  /*0180*/  F2F.F64.F32 R2, R0 ;  /* 0x0000000000027310 */ /* 0x000e620000201800 */
[----:B0-----:R-:W-:-:S08]  /*0190*/  DMUL R4, R10, UR6 ;  /* 0x000000060a047c28 */ /* 0x001fd00008000000 */
[----:B-1----:R-:W-:Y:S01]  /*01a0*/  DSETP.GTU.AND P0, PT, R4, R2, PT ;  /* 0x000000020400722a */ /* 0x002fe20003f0c000 */
[----:B------:R-:W-:-:S13]  /*01b0*/  IMAD.MOV.U32 R5, RZ, RZ, RZ ;  /* 0x000000ffff057224 */ /* 0x000fda00078e00ff */
[----:B------:R-:W-:Y:S05]  /*01c0*/  @!P0 BRA `(.L_x_1) ;  /* 0x0000001c00d08947 */ /* 0x000fea0003800000 */
[----:B------:R-:W0:Y:S01]  /*01d0*/  MUFU.RCP64H R5, R11 ;  /* 0x0000000b00057308 */ /* 0x000e220000001800 */
[----:B------:R-:W-:Y:S01]  /*01e0*/  IMAD.MOV.U32 R4, RZ, RZ, 0x1 ;  /* 0x00000001ff047424 */ /* 0x000fe200078e00ff */
[----:B------:R-:W-:Y:S05]  /*01f0*/  BSSY.RECONVERGENT B1, `(.L_x_2) ;  /* 0x0000016000017945 */ /* 0x000fea0003800200 */
[----:B0-----:R-:W-:-:S08]  /*0200*/  DFMA R6, -R10, R4, 1 ;  /* 0x3ff000000a06742b */ /* 0x001fd00000000104 */
[----:B------:R-:W-:-:S08]  /*0210*/  DFMA R6, R6, R6, R6 ;  /* 0x000000060606722b */ /* 0x000fd00000000006 */
[----:B------:R-:W-:Y:S02]  /*0220*/  DFMA R6, R4, R6, R4 ;  /* 0x000000060406722b */ /* 0x000fe40000000004 */
[----:B------:R-:W-:-:S06]  /*0230*/  DMUL R4, R2, 1500 ;  /* 0x4097700002047828 */ /* 0x000fcc0000000000 */
[----:B------:R-:W-:-:S04]  /*0240*/  DFMA R8, -R10, R6, 1 ;  /* 0x3ff000000a08742b */ /* 0x000fc80000000106 */
[----:B------:R-:W-:-:S04]  /*0250*/  FSETP.GEU.AND P1, PT, |R5|, 6.5827683646048100446e-37, PT ;  /* 0x036000000500780b */ /* 0x000fc80003f2e200 */
[----:B------:R-:W-:-:S08]  /*0260*/  DFMA R8, R6, R8, R6 ;  /* 0x000000080608722b */ /* 0x000fd00000000006 */
[----:B------:R-:W-:-:S08]  /*0270*/  DMUL R2, R4, R8 ;  /* 0x0000000804027228 */ /* 0x000fd00000000000 */
[----:B------:R-:W-:-:S08]  /*0280*/  DFMA R6, -R10, R2, R4 ;  /* 0x000000020a06722b */ /* 0x000fd00000000104 */
[----:B------:R-:W-:-:S10]  /*0290*/  DFMA R2, R8, R6, R2 ;  /* 0x000000060802722b */ /* 0x000fd40000000002 */
[----:B------:R-:W-:-:S05]  /*02a0*/  FFMA R0, RZ, R11, R3 ;  /* 0x0000000bff007223 */ /* 0x000fca0000000003 */
[----:B------:R-:W-:-:S13]  /*02b0*/  FSETP.GT.AND P0, PT, |R0|, 1.469367938527859385e-39, PT ;  /* 0x001000000000780b */ /* 0x000fda0003f04200 */
[----:B------:R-:W-:Y:S05]  /*02c0*/  @P0 BRA P1, `(.L_x_3) ;  /* 0x0000000000200947 */ /* 0x000fea0000800000 */
[----:B------:R-:W-:Y:S01]  /*02d0*/  IMAD.MOV.U32 R8, RZ, RZ, R4 ;  /* 0x000000ffff087224 */ /* 0x000fe200078e0004 */
[----:B------:R-:W-:Y:S01]  /*02e0*/  MOV R0, 0x330 ;  /* 0x0000033000007802 */ /* 0x000fe20000000f00 */
[----:B------:R-:W-:Y:S02]  /*02f0*/  IMAD.MOV.U32 R9, RZ, RZ, R5 ;  /* 0x000000ffff097224 */ /* 0x000fe400078e0005 */
[----:B------:R-:W-:Y:S02]  /*0300*/  IMAD.MOV.U32 R6, RZ, RZ, R10 ;  /* 0x000000ffff067224 */ /* 0x000fe400078e000a */
[----:B------:R-:W-:-:S07]  /*0310*/  IMAD.MOV.U32 R7, RZ, RZ, R11 ;  /* 0x000000ffff077224 */ /* 0x000fce00078e000b */
[----:B------:R-:W-:Y:S05]  /*0320*/  CALL.REL.NOINC `($__internal_0_$__cuda_sm20_div_rn_f64_full) ;  /* 0x0000001c00847944 */ /* 0x000fea0003c00000 */
[----:B------:R-:W-:Y:S02]  /*0330*/  IMAD.MOV.U32 R2, RZ, RZ, R14 ;  /* 0x000000ffff027224 */ /* 0x000fe400078e000e */
[----:B------:R-:W-:-:S07]  /*0340*/  IMAD.MOV.U32 R3, RZ, RZ, R15 ;  /* 0x000000ffff037224 */ /* 0x000fce00078e000f */
.L_x_3:
[----:B------:R-:W-:Y:S05]  /*0350*/  BSYNC.RECONVERGENT B1 ;  /* 0x0000000000017941 */ /* 0x000fea0003800200 */
.L_x_2:
[----:B------:R-:W-:Y:S01]  /*0360*/  DADD R6, -RZ, |R2| ;  /* 0x00000000ff067229 */ /* 0x000fe20000000502 */
[----:B------:R-:W-:Y:S01]  /*0370*/  BSSY.RECONVERGENT B1, `(.L_x_4) ;  /* 0x0000005000017945 */ /* 0x000fe20003800200 */
[----:B------:R-:W-:Y:S01]  /*0380*/  IMAD.MOV.U32 R4, RZ, RZ, RZ ;  /* 0x000000ffff047224 */ /* 0x000fe200078e00ff */
[----:B------:R-:W-:Y:S01]  /*0390*/  MOV R0, 0x3c0 ;  /* 0x000003c000007802 */ /* 0x000fe20000000f00 */
[----:B------:R-:W-:-:S07]  /*03a0*/  IMAD.MOV.U32 R5, RZ, RZ, 0x40300000 ;  /* 0x40300000ff057424 */ /* 0x000fce00078e00ff */
[----:B------:R-:W-:Y:S05]  /*03b0*/  CALL.REL.NOINC `($_Z13calculateLogpP9candidateli$__internal_accurate_pow) ;  /* 0x0000002000d07944 */ /* 0x000fea0003c00000 */
[----:B------:R-:W-:Y:S05]  /*03c0*/  BSYNC.RECONVERGENT B1 ;  /* 0x0000000000017941 */ /* 0x000fea0003800200 */
.L_x_4:
[C---:B------:R-:W-:Y:S01]  /*03d0*/  DADD R8, R2.reuse, 16 ;  /* 0x4030000002087429 */ /* 0x040fe20000000000 */
[----:B------:R-:W-:Y:S01]  /*03e0*/  BSSY.RECONVERGENT B1, `(.L_x_5) ;  /* 0x0000011000017945 */ /* 0x000fe20003800200 */
[----:B------:R-:W-:Y:S01]  /*03f0*/  DSETP.NEU.AND P0, PT, R2, RZ, PT ;  /* 0x000000ff0200722a */ /* 0x000fe20003f0d000 */
[----:B------:R-:W-:Y:S01]  /*0400*/  IMAD.MOV.U32 R16, RZ, RZ, R6 ;  /* 0x000000ffff107224 */ /* 0x000fe200078e0006 */
[----:B------:R-:W-:Y:S01]  /*0410*/  ISETP.GE.AND P1, PT, R3, RZ, PT ;  /* 0x000000ff0300720c */ /* 0x000fe20003f26270 */
[----:B------:R-:W-:-:S05]  /*0420*/  IMAD.MOV.U32 R17, RZ, RZ, R5 ;  /* 0x000000ffff117224 */ /* 0x000fca00078e0005 */
[----:B------:R-:W-:Y:S01]  /*0430*/  LOP3.LUT R0, R9, 0x7ff00000, RZ, 0xc0, !PT ;  /* 0x7ff0000009007812 */ /* 0x000fe200078ec0ff */
[----:B------:R-:W-:-:S03]  /*0440*/  DADD R8, -RZ, |R2| ;  /* 0x00000000ff087229 */ /* 0x000fc60000000502 */
[----:B------:R-:W-:Y:S02]  /*0450*/  ISETP.NE.AND P2, PT, R0, 0x7ff00000, PT ;  /* 0x7ff000000000780c */ /* 0x000fe40003f45270 */
[----:B------:R-:W-:-:S05]  /*0460*/  @!P0 CS2R R16, SRZ ;  /* 0x0000000000108805 */ /* 0x000fca000001ff00 */
[----:B------:R-:W-:-:S06]  /*0470*/  MOV R6, R8 ;  /* 0x0000000800067202 */ /* 0x000fcc0000000f00 */
[----:B------:R-:W-:Y:S05]  /*0480*/  @P2 BRA `(.L_x_6) ;  /* 0x0000000000182947 */ /* 0x000fea0003800000 */
[----:B------:R-:W-:-:S14]  /*0490*/  DSETP.NAN.AND P2, PT, R2, R2, PT ;  /* 0x000000020200722a */ /* 0x000fdc0003f48000 */
[----:B------:R-:W-:Y:S01]  /*04a0*/  @P2 DADD R16, R2, 16 ;  /* 0x4030000002102429 */ /* 0x000fe20000000000 */
[----:B------:R-:W-:Y:S10]  /*04b0*/  @P2 BRA `(.L_x_6) ;  /* 0x00000000000c2947 */ /* 0x000ff40003800000 */
[----:B------:R-:W-:-:S14]  /*04c0*/  DSETP.NEU.AND P2, PT, |R2|, +INF , PT ;  /* 0x7ff000000200742a */ /* 0x000fdc0003f4d200 */
[----:B------:R-:W-:Y:S02]  /*04d0*/  @!P2 IMAD.MOV.U32 R16, RZ, RZ, 0x0 ;  /* 0x00000000ff10a424 */ /* 0x000fe400078e00ff */
[----:B------:R-:W-:-:S07]  /*04e0*/  @!P2 IMAD.MOV.U32 R17, RZ, RZ, 0x7ff00000 ;  /* 0x7ff00000ff11a424 */ /* 0x000fce00078e00ff */
.L_x_6:
[----:B------:R-:W-:Y:S05]  /*04f0*/  BSYNC.RECONVERGENT B1 ;  /* 0x0000000000017941 */ /* 0x000fea0003800200 */
.L_x_5:
[----:B------:R-:W-:Y:S01]  /*0500*/  BSSY.RECONVERGENT B1, `(.L_x_7) ;  /* 0x0000005000017945 */ /* 0x000fe20003800200 */
[----:B------:R-:W-:Y:S01]  /*0510*/  IMAD.MOV.U32 R7, RZ, RZ, R9 ;  /* 0x000000ffff077224 */ /* 0x000fe200078e0009 */
[----:B------:R-:W-:Y:S01]  /*0520*/  MOV R0, 0x550 ;  /* 0x0000055000007802 */ /* 0x000fe20000000f00 */
[----:B------:R-:W-:-:S07]  /*0530*/  IMAD.MOV.U32 R5, RZ, RZ, 0x402e0000 ;  /* 0x402e0000ff057424 */ /* 0x000fce00078e00ff */
[----:B------:R-:W-:Y:S05]  /*0540*/  CALL.REL.NOINC `($_Z13calculateLogpP9candidateli$__internal_accurate_pow) ;  /* 0x00000020006c7944 */ /* 0x000fea0003c00000 */
[----:B------:R-:W-:Y:S05]  /*0550*/  BSYNC.RECONVERGENT B1 ;  /* 0x0000000000017941 */ /* 0x000fea0003800200 */
.L_x_7:
[----:B------:R-:W-:Y:S01]  /*0560*/  DADD R8, R2, 15 ;  /* 0x402e000002087429 */ /* 0x000fe20000000000 */
[----:B------:R-:W-:Y:S01]  /*0570*/  IMAD.MOV.U32 R7, RZ, RZ, R5 ;  /* 0x000000ffff077224 */ /* 0x000fe200078e0005 */
[----:B------:R-:W-:Y:S05]  /*0580*/  BSSY.RECONVERGENT B1, `(.L_x_8) ;  /* 0x0000012000017945 */ /* 0x000fea0003800200 */
[----:B------:R-:W-:-:S03]  /*0590*/  DADD R14, -RZ, -R6 ;  /* 0x00000000ff0e7229 */ /* 0x000fc60000000906 */
[----:B------:R-:W-:-:S04]  /*05a0*/  LOP3.LUT R8, R9, 0x7ff00000, RZ, 0xc0, !PT ;  /* 0x7ff0000009087812 */ /* 0x000fc800078ec0ff */
[----:B------:R-:W-:Y:S01]  /*05b0*/  ISETP.NE.AND P2, PT, R8, 0x7ff00000, PT ;  /* 0x7ff000000800780c */ /* 0x000fe20003f45270 */
[----:B------:R-:W-:Y:S02]  /*05c0*/  DADD R8, -RZ, |R2| ;  /* 0x00000000ff087229 */ /* 0x000fe40000000502 */
[----:B------:R-:W-:Y:S01]  /*05d0*/  FSEL R6, R14, R6, !P1 ;  /* 0x000000060e067208 */ /* 0x000fe20004800000 */
[----:B------:R-:W-:Y:S01]  /*05e0*/  @!P0 IMAD.MOV.U32 R6, RZ, RZ, RZ ;  /* 0x000000ffff068224 */ /* 0x000fe200078e00ff */
[----:B------:R-:W-:Y:S01]  /*05f0*/  FSEL R7, R15, R5, !P1 ;  /* 0x000000050f077208 */ /* 0x000fe20004800000 */
[----:B------:R-:W-:-:S07]  /*0600*/  @!P0 IMAD.MOV.U32 R7, RZ, RZ, R3 ;  /* 0x000000ffff078224 */ /* 0x000fce00078e0003 */
[----:B------:R-:W-:Y:S05]  /*0610*/  @P2 BRA `(.L_x_9) ;  /* 0x0000000000202947 */ /* 0x000fea0003800000 */
[----:B------:R-:W-:-:S14]  /*0620*/  DSETP.NAN.AND P0, PT, R2, R2, PT ;  /* 0x000000020200722a */ /* 0x000fdc0003f08000 */
[----:B------:R-:W-:Y:S01]  /*0630*/  @P0 DADD R6, R2, 15 ;  /* 0x402e000002060429 */ /* 0x000fe20000000000 */
[----:B------:R-:W-:Y:S10]  /*0640*/  @P0 BRA `(.L_x_9) ;  /* 0x0000000000140947 */ /* 0x000ff40003800000 */
[----:B------:R-:W-:-:S14]  /*0650*/  DSETP.NEU.AND P0, PT, |R2|, +INF , PT ;  /* 0x7ff000000200742a */ /* 0x000fdc0003f0d200 */
[----:B------:R-:W-:Y:S01]  /*0660*/  @!P0 IMAD.MOV.U32 R0, RZ, RZ, -0x100000 ;  /* 0xfff00000ff008424 */ /* 0x000fe200078e00ff */
[----:B------:R-:W-:Y:S01]  /*0670*/  @!P0 ISETP.GE.AND P1, PT, R3, RZ, PT ;  /* 0x000000ff0300820c */ /* 0x000fe20003f26270 */
[----:B------:R-:W-:-:S03]  /*0680*/  @!P0 IMAD.MOV.U32 R6, RZ, RZ, RZ ;  /* 0x000000ffff068224 */ /* 0x000fc600078e00ff */
[----:B------:R-:W-:-:S09]  /*0690*/  @!P0 SEL R7, R0, 0x7ff00000, !P1 ;  /* 0x7ff0000000078807 */ /* 0x000fd20004800000 */
.L_x_9:
[----:B------:R-:W-:Y:S05]  /*06a0*/  BSYNC.RECONVERGENT B1 ;  /* 0x0000000000017941 */ /* 0x000fea0003800200 */
.L_x_8:
[----:B------:R-:W-:Y:S01]  /*06b0*/  UMOV UR6, 0x5b0593d1 ;  /* 0x5b0593d100067882 */ /* 0x000fe20000000000 */
[----:B------:R-:W-:Y:S01]  /*06c0*/  UMOV UR7, 0x376a7647 ;  /* 0x376a764700077882 */ /* 0x000fe20000000000 */
[----:B------:R-:W-:Y:S01]  /*06d0*/  DSETP.NEU.AND P0, PT, R2, RZ, PT ;  /* 0x000000ff0200722a */ /* 0x000fe20003f0d000 */
[----:B------:R-:W-:Y:S01]  /*06e0*/  BSSY.RECONVERGENT B1, `(.L_x_10) ;  /* 0x000000a000017945 */ /* 0x000fe20003800200 */
[----:B------:R-:W-:Y:S01]  /*06f0*/  DMUL R6, R6, UR6 ;  /* 0x0000000606067c28 */ /* 0x000fe20008000000 */
[----:B------:R-:W-:Y:S01]  /*0700*/  UMOV UR6, 0xc7d17c3f ;  /* 0xc7d17c3f00067882 */ /* 0x000fe20000000000 */
[----:B------:R-:W-:Y:S01]  /*0710*/  UMOV UR7, 0x36845f1c ;  /* 0x36845f1c00077882 */ /* 0x000fe20000000000 */
[----:B------:R-:W-:Y:S01]  /*0720*/  IMAD.MOV.U32 R5, RZ, RZ, 0x402c0000 ;  /* 0x402c0000ff057424 */ /* 0x000fe200078e00ff */
[----:B------:R-:W-:-:S04]  /*0730*/  MOV R0, 0x780 ;  /* 0x0000078000007802 */ /* 0x000fc80000000f00 */
[----:B------:R-:W-:Y:S01]  /*0740*/  DFMA R16, R16, -UR6, R6 ;  /* 0x8000000610107c2b */ /* 0x000fe20008000006 */
[----:B------:R-:W-:Y:S02]  /*0750*/  IMAD.MOV.U32 R6, RZ, RZ, R8 ;  /* 0x000000ffff067224 */ /* 0x000fe400078e0008 */
[----:B------:R-:W-:-:S08]  /*0760*/  IMAD.MOV.U32 R7, RZ, RZ, R9 ;  /* 0x000000ffff077224 */ /* 0x000fd000078e0009 */
[----:B------:R-:W-:Y:S05]  /*0770*/  CALL.REL.NOINC `($_Z13calculateLogpP9candidateli$__internal_accurate_pow) ;  /* 0x0000001c00e07944 */ /* 0x000fea0003c00000 */
[----:B------:R-:W-:Y:S05]  /*0780*/  BSYNC.RECONVERGENT B1 ;  /* 0x0000000000017941 */ /* 0x000fea0003800200 */
.L_x_10:
[C---:B------:R-:W-:Y:S01]  /*0790*/  DADD R8, R2.reuse, 14 ;  /* 0x402c000002087429 */ /* 0x040fe20000000000 */
[----:B------:R-:W-:Y:S01]  /*07a0*/  BSSY.RECONVERGENT B1, `(.L_x_11) ;  /* 0x000000f000017945 */ /* 0x000fe20003800200 */
[----:B------:R-:W-:Y:S01]  /*07b0*/  DSETP.NEU.AND P1, PT, R2, RZ, PT ;  /* 0x000000ff0200722a */ /* 0x000fe20003f2d000 */
[----:B------:R-:W-:Y:S02]  /*07c0*/  MOV R7, R5 ;  /* 0x0000000500077202 */ /* 0x000fe40000000f00 */
[----:B------:R-:W-:Y:S02]  /*07d0*/  @!P0 CS2R R6, SRZ ;  /* 0x0000000000068805 */ /* 0x000fe4000001ff00 */
[----:B------:R-:W-:-:S03]  /*07e0*/  ISETP.GE.AND P2, PT, R3, RZ, PT ;  /* 0x000000ff0300720c */ /* 0x000fc60003f46270 */
[----:B------:R-:W-:-:S04]  /*07f0*/  LOP3.LUT R8, R9, 0x7ff00000, RZ, 0xc0, !PT ;  /* 0x7ff0000009087812 */ /* 0x000fc800078ec0ff */
[----:B------:R-:W-:Y:S01]  /*0800*/  ISETP.NE.AND P3, PT, R8, 0x7ff00000, PT ;  /* 0x7ff000000800780c */ /* 0x000fe20003f65270 */
[----:B------:R-:W-:-:S12]  /*0810*/  DADD R8, -RZ, |R2| ;  /* 0x00000000ff087229 */ /* 0x000fd80000000502 */
[----:B------:R-:W-:Y:S05]  /*0820*/  @P3 BRA `(.L_x_12) ;  /* 0x0000000000183947 */ /* 0x000fea0003800000 */
[----:B------:R-:W-:-:S14]  /*0830*/  DSETP.NAN.AND P0, PT, R2, R2, PT ;  /* 0x000000020200722a */ /* 0x000fdc0003f08000 */
[----:B------:R-:W-:Y:S01]  /*0840*/  @P0 DADD R6, R2, 14 ;  /* 0x402c000002060429 */ /* 0x000fe20000000000 */
[----:B------:R-:W-:Y:S10]  /*0850*/  @P0 BRA `(.L_x_12) ;  /* 0x00000000000c0947 */ /* 0x000ff40003800000 */
[----:B------:R-:W-:-:S14]  /*0860*/  DSETP.NEU.AND P0, PT, |R2|, +INF , PT ;  /* 0x7ff000000200742a */ /* 0x000fdc0003f0d200 */
[----:B------:R-:W-:Y:S02]  /*0870*/  @!P0 IMAD.MOV.U32 R6, RZ, RZ, 0x0 ;  /* 0x00000000ff068424 */ /* 0x000fe400078e00ff */
[----:B------:R-:W-:-:S07]  /*0880*/  @!P0 IMAD.MOV.U32 R7, RZ, RZ, 0x7ff00000 ;  /* 0x7ff00000ff078424 */ /* 0x000fce00078e00ff */
.L_x_12:
[----:B------:R-:W-:Y:S05]  /*0890*/  BSYNC.RECONVERGENT B1 ;  /* 0x0000000000017941 */ /* 0x000fea0003800200 */
.L_x_11:
[----:B------:R-:W-:Y:S01]  /*08a0*/  UMOV UR6, 0x3b1ab09c ;  /* 0x3b1ab09c00067882 */ /* 0x000fe20000000000 */
[----:B------:R-:W-:Y:S01]  /*08b0*/  UMOV UR7, 0x383f2033 ;  /* 0x383f203300077882 */ /* 0x000fe20000000000 */
[----:B------:R-:W-:Y:S01]  /*08c0*/  BSSY.RECONVERGENT B1, `(.L_x_13) ;  /* 0x0000007000017945 */ /* 0x000fe20003800200 */
[----:B------:R-:W-:Y:S01]  /*08d0*/  DFMA R16, R6, -UR6, R16 ;  /* 0x8000000606107c2b */ /* 0x000fe20008000010 */
[----:B------:R-:W-:Y:S01]  /*08e0*/  IMAD.MOV.U32 R5, RZ, RZ, 0x402a0000 ;  /* 0x402a0000ff057424 */ /* 0x000fe200078e00ff */
[----:B------:R-:W-:Y:S01]  /*08f0*/  MOV R0, 0x930 ;  /* 0x0000093000007802 */ /* 0x000fe20000000f00 */
[----:B------:R-:W-:Y:S02]  /*0900*/  IMAD.MOV.U32 R6, RZ, RZ, R8 ;  /* 0x000000ffff067224 */ /* 0x000fe400078e0008 */
[----:B------:R-:W-:-:S07]  /*0910*/  IMAD.MOV.U32 R7, RZ, RZ, R9 ;  /* 0x000000ffff077224 */ /* 0x000fce00078e0009 */
[----:B------:R-:W-:Y:S05]  /*0920*/  CALL.REL.NOINC `($_Z13calculateLogpP9candidateli$__internal_accurate_pow) ;  /* 0x0000001c00747944 */ /* 0x000fea0003c00000 */
[----:B------:R-:W-:Y:S05]  /*0930*/  BSYNC.RECONVERGENT B1 ;  /* 0x0000000000017941 */ /* 0x000fea0003800200 */
.L_x_13:
[C---:B------:R-:W-:Y:S01]  /*0940*/  DADD R8, R2.reuse, 13 ;  /* 0x402a000002087429 */ /* 0x040fe20000000000 */
[----:B------:R-:W-:Y:S01]  /*0950*/  IMAD.MOV.U32 R7, RZ, RZ, R5 ;  /* 0x000000ffff077224 */ /* 0x000fe200078e0005 */
[----:B------:R-:W-:Y:S01]  /*0960*/  BSSY.RECONVERGENT B1, `(.L_x_14) ;  /* 0x0000013000017945 */ /* 0x000fe20003800200 */
[----:B------:R-:W-:-:S04]  /*0970*/  DSETP.NEU.AND P0, PT, R2, RZ, PT ;  /* 0x000000ff0200722a */ /* 0x000fc80003f0d000 */
        /* <DEDUP_REMOVED lines=17> */
.L_x_15:
[----:B------:R-:W-:Y:S05]  /*0a90*/  BSYNC.RECONVERGENT B1 ;  /* 0x0000000000017941 */ /* 0x000fea0003800200 */
.L_x_14:
[----:B------:R-:W-:Y:S01]  /*0aa0*/  UMOV UR6, 0x30042397 ;  /* 0x3004239700067882 */ /* 0x000fe20000000000 */
[----:B------:R-:W-:Y:S01]  /*0ab0*/  UMOV UR7, 0x3905efd0 ;  /* 0x3905efd000077882 */ /* 0x000fe20000000000 */
[----:B------:R-:W-:Y:S01]  /*0ac0*/  BSSY.RECONVERGENT B1, `(.L_x_16) ;  /* 0x0000007000017945 */ /* 0x000fe20003800200 */
[----:B------:R-:W-:Y:S01]  /*0ad0*/  DFMA R16, R6, UR6, R16 ;  /* 0x0000000606107c2b */ /* 0x000fe20008000010 */
[----:B------:R-:W-:Y:S01]  /*0ae0*/  MOV R5, 0x40280000 ;  /* 0x4028000000057802 */ /* 0x000fe20000000f00 */
[----:B------:R-:W-:Y:S01]  /*0af0*/  IMAD.MOV.U32 R6, RZ, RZ, R8 ;  /* 0x000000ffff067224 */ /* 0x000fe200078e0008 */
[----:B------:R-:W-:Y:S01]  /*0b00*/  MOV R0, 0xb30 ;  /* 0x00000b3000007802 */ /* 0x000fe20000000f00 */
[----:B------:R-:W-:-:S07]  /*0b10*/  IMAD.MOV.U32 R7, RZ, RZ, R9 ;  /* 0x000000ffff077224 */ /* 0x000fce00078e0009 */
[----:B------:R-:W-:Y:S05]  /*0b20*/  CALL.REL.NOINC `($_Z13calculateLogpP9candidateli$__internal_accurate_pow) ;  /* 0x0000001800f47944 */ /* 0x000fea0003c00000 */
[----:B------:R-:W-:Y:S05]  /*0b30*/  BSYNC.RECONVERGENT B1 ;  /* 0x0000000000017941 */ /* 0x000fea0003800200 */
.L_x_16:
[C---:B------:R-:W-:Y:S01]  /*0b40*/  DADD R8, R2.reuse, 12 ;  /* 0x4028000002087429 */ /* 0x040fe20000000000 */
[----:B------:R-:W-:Y:S01]  /*0b50*/  BSSY.RECONVERGENT B1, `(.L_x_17) ;  /* 0x000000f000017945 */ /* 0x000fe20003800200 */
[----:B------:R-:W-:Y:S01]  /*0b60*/  DSETP.NEU.AND P1, PT, R2, RZ, PT ;  /* 0x000000ff0200722a */ /* 0x000fe20003f2d000 */
[----:B------:R-:W-:Y:S01]  /*0b70*/  IMAD.MOV.U32 R7, RZ, RZ, R5 ;  /* 0x000000ffff077224 */ /* 0x000fe200078e0005 */
[----:B------:R-:W-:Y:S02]  /*0b80*/  ISETP.GE.AND P2, PT, R3, RZ, PT ;  /* 0x000000ff0300720c */ /* 0x000fe40003f46270 */
[----:B------:R-:W-:-:S04]  /*0b90*/  @!P0 CS2R R6, SRZ ;  /* 0x0000000000068805 */ /* 0x000fc8000001ff00 */
        /* <DEDUP_REMOVED lines=10> */
.L_x_18:
[----:B------:R-:W-:Y:S05]  /*0c40*/  BSYNC.RECONVERGENT B1 ;  /* 0x0000000000017941 */ /* 0x000fea0003800200 */
.L_x_17:
        /* <DEDUP_REMOVED lines=10> */
.L_x_19:
        /* <DEDUP_REMOVED lines=21> */
.L_x_21:
[----:B------:R-:W-:Y:S05]  /*0e40*/  BSYNC.RECONVERGENT B1 ;  /* 0x0000000000017941 */ /* 0x000fea0003800200 */
.L_x_20:
[----:B------:R-:W-:Y:S01]  /*0e50*/  UMOV UR6, 0xb2b3e47a ;  /* 0xb2b3e47a00067882 */ /* 0x000fe20000000000 */
[----:B------:R-:W-:Y:S01]  /*0e60*/  UMOV UR7, 0x3a7b78f7 ;  /* 0x3a7b78f700077882 */ /* 0x000fe20000000000 */
[----:B------:R-:W-:Y:S01]  /*0e70*/  BSSY.RECONVERGENT B1, `(.L_x_22) ;  /* 0x0000007000017945 */ /* 0x000fe20003800200 */
[----:B------:R-:W-:Y:S01]  /*0e80*/  DFMA R16, R6, UR6, R16 ;  /* 0x0000000606107c2b */ /* 0x000fe20008000010 */
[----:B------:R-:W-:Y:S01]  /*0e90*/  IMAD.MOV.U32 R5, RZ, RZ, 0x40240000 ;  /* 0x40240000ff057424 */ /* 0x000fe200078e00ff */
[----:B------:R-:W-:Y:S01]  /*0ea0*/  MOV R7, R9 ;  /* 0x0000000900077202 */ /* 0x000fe20000000f00 */
[----:B------:R-:W-:Y:S01]  /*0eb0*/  IMAD.MOV.U32 R6, RZ, RZ, R8 ;  /* 0x000000ffff067224 */ /* 0x000fe200078e0008 */
[----:B------:R-:W-:-:S07]  /*0ec0*/  MOV R0, 0xee0 ;  /* 0x00000ee000007802 */ /* 0x000fce0000000f00 */
[----:B------:R-:W-:Y:S05]  /*0ed0*/  CALL.REL.NOINC `($_Z13calculateLogpP9candidateli$__internal_accurate_pow) ;  /* 0x0000001800087944 */ /* 0x000fea0003c00000 */
[----:B------:R-:W-:Y:S05]  /*0ee0*/  BSYNC.RECONVERGENT B1 ;  /* 0x0000000000017941 */ /* 0x000fea0003800200 */
.L_x_22:
        /* <DEDUP_REMOVED lines=16> */
.L_x_24:
[----:B------:R-:W-:Y:S05]  /*0ff0*/  BSYNC.RECONVERGENT B1 ;  /* 0x0000000000017941 */ /* 0x000fea0003800200 */
.L_x_23:
        /* <DEDUP_REMOVED lines=10> */
.L_x_25:
        /* <DEDUP_REMOVED lines=21> */
.L_x_27:
[----:B------:R-:W-:Y:S05]  /*11f0*/  BSYNC.RECONVERGENT B1 ;  /* 0x0000000000017941 */ /* 0x000fea0003800200 */
.L_x_26:
        /* <DEDUP_REMOVED lines=10> */
.L_x_28:
        /* <DEDUP_REMOVED lines=16> */
.L_x_30:
[----:B------:R-:W-:Y:S05]  /*13a0*/  BSYNC.RECONVERGENT B1 ;  /* 0x0000000000017941 */ /* 0x000fea0003800200 */
.L_x_29:
        /* <DEDUP_REMOVED lines=10> */
.L_x_31:
        /* <DEDUP_REMOVED lines=18> */
[----:B------:R-:W-:Y:S02]  /*1570*/  @!P1 ISETP.GE.AND P2, PT, R3, RZ, PT ;  /* 0x000000ff0300920c */ /* 0x000fe40003f46270 */
[----:B------:R-:W-:Y:S02]  /*1580*/  @!P1 MOV R6, RZ ;  /* 0x000000ff00069202 */ /* 0x000fe40000000f00 */
[----:B------:R-:W-:-:S09]  /*1590*/  @!P1 SEL R7, R0, 0x7ff00000, !P2 ;  /* 0x7ff0000000079807 */ /* 0x000fd20005000000 */
.L_x_33:
[----:B------:R-:W-:Y:S05]  /*15a0*/  BSYNC.RECONVERGENT B1 ;  /* 0x0000000000017941 */ /* 0x000fea0003800200 */
.L_x_32:
[----:B------:R-:W-:Y:S01]  /*15b0*/  UMOV UR6, 0xa9f6547f ;  /* 0xa9f6547f00067882 */ /* 0x000fe20000000000 */
[----:B------:R-:W-:Y:S01]  /*15c0*/  UMOV UR7, 0x3d0ec27e ;  /* 0x3d0ec27e00077882 */ /* 0x000fe20000000000 */
[----:B------:R-:W-:Y:S01]  /*15d0*/  BSSY.RECONVERGENT B1, `(.L_x_34) ;  /* 0x0000007000017945 */ /* 0x000fe20003800200 */
[----:B------:R-:W-:Y:S01]  /*15e0*/  DFMA R16, R6, UR6, R16 ;  /* 0x0000000606107c2b */ /* 0x000fe20008000010 */
[----:B------:R-:W-:Y:S01]  /*15f0*/  IMAD.MOV.U32 R5, RZ, RZ, 0x40180000 ;  /* 0x40180000ff057424 */ /* 0x000fe200078e00ff */
[----:B------:R-:W-:Y:S01]  /*1600*/  MOV R0, 0x1640 ;  /* 0x0000164000007802 */ /* 0x000fe20000000f00 */
[----:B------:R-:W-:Y:S02]  /*1610*/  IMAD.MOV.U32 R6, RZ, RZ, R8 ;  /* 0x000000ffff067224 */ /* 0x000fe400078e0008 */
[----:B------:R-:W-:-:S07]  /*1620*/  IMAD.MOV.U32 R7, RZ, RZ, R9 ;  /* 0x000000ffff077224 */ /* 0x000fce00078e0009 */
[----:B------:R-:W-:Y:S05]  /*1630*/  CALL.REL.NOINC `($_Z13calculateLogpP9candidateli$__internal_accurate_pow) ;  /* 0x0000001000307944 */ /* 0x000fea0003c00000 */
[----:B------:R-:W-:Y:S05]  /*1640*/  BSYNC.RECONVERGENT B1 ;  /* 0x0000000000017941 */ /* 0x000fea0003800200 */
.L_x_34:
        /* <DEDUP_REMOVED lines=16> */
.L_x_36:
[----:B------:R-:W-:Y:S05]  /*1750*/  BSYNC.RECONVERGENT B1 ;  /* 0x0000000000017941 */ /* 0x000fea0003800200 */
.L_x_35:
        /* <DEDUP_REMOVED lines=10> */
.L_x_37:
        /* <DEDUP_REMOVED lines=17> */
[----:B------:R-:W-:Y:S01]  /*1910*/  @!P1 ISETP.GE.AND P2, PT, R3, RZ, PT ;  /* 0x000000ff0300920c */ /* 0x000fe20003f46270 */
[----:B------:R-:W-:Y:S01]  /*1920*/  @!P1 IMAD.MOV.U32 R6, RZ, RZ, RZ ;  /* 0x000000ffff069224 */ /* 0x000fe200078e00ff */
[----:B------:R-:W-:-:S04]  /*1930*/  @!P1 MOV R0, 0xfff00000 ;  /* 0xfff0000000009802 */ /* 0x000fc80000000f00 */
[----:B------:R-:W-:-:S07]  /*1940*/  @!P1 SEL R7, R0, 0x7ff00000, !P2 ;  /* 0x7ff0000000079807 */ /* 0x000fce0005000000 */
.L_x_39:
[----:B------:R-:W-:Y:S05]  /*1950*/  BSYNC.RECONVERGENT B1 ;  /* 0x0000000000017941 */ /* 0x000fea0003800200 */
.L_x_38:
        /* <DEDUP_REMOVED lines=10> */
.L_x_40:
        /* <DEDUP_REMOVED lines=16> */
.L_x_42:
[----:B------:R-:W-:Y:S05]  /*1b00*/  BSYNC.RECONVERGENT B1 ;  /* 0x0000000000017941 */ /* 0x000fea0003800200 */
.L_x_41:
        /* <DEDUP_REMOVED lines=10> */
.L_x_43:
        /* <DEDUP_REMOVED lines=10> */
[----:B------:R-:W-:Y:S02]  /*1c50*/  FSEL R7, R15, R5, !P1 ;  /* 0x000000050f077208 */ /* 0x000fe40004800000 */
[----:B------:R-:W-:-:S06]  /*1c60*/  @!P2 MOV R7, R3 ;  /* 0x000000030007a202 */ /* 0x000fcc0000000f00 */
        /* <DEDUP_REMOVED lines=9> */
.L_x_45:
[----:B------:R-:W-:Y:S05]  /*1d00*/  BSYNC.RECONVERGENT B1 ;  /* 0x0000000000017941 */ /* 0x000fea0003800200 */
.L_x_44:
        /* <DEDUP_REMOVED lines=10> */
.L_x_46:
[----:B------:R-:W-:Y:S01]  /*1db0*/  DADD R8, R2, 2 ;  /* 0x4000000002087429 */ /* 0x000fe20000000000 */
[----:B------:R-:W0:Y:S01]  /*1dc0*/  MUFU.RCP64H R15, 1500 ;  /* 0x40977000000f7908 */ /* 0x000e220000001800 */
[----:B------:R-:W-:Y:S01]  /*1dd0*/  IMAD.MOV.U32 R14, RZ, RZ, 0x1 ;  /* 0x00000001ff0e7424 */ /* 0x000fe200078e00ff */
[----:B------:R-:W-:Y:S01]  /*1de0*/  BSSY.RECONVERGENT B1, `(.L_x_47) ;  /* 0x000000f000017945 */ /* 0x000fe20003800200 */
[----:B------:R-:W-:Y:S01]  /*1df0*/  IMAD.MOV.U32 R7, RZ, RZ, R5 ;  /* 0x000000ffff077224 */ /* 0x000fe200078e0005 */
[----:B------:R-:W-:Y:S01]  /*1e00*/  @!P0 CS2R R6, SRZ ;  /* 0x0000000000068805 */ /* 0x000fe2000001ff00 */
[----:B------:R-:W-:-:S04]  /*1e10*/  IMAD.MOV.U32 R8, RZ, RZ, 0x0 ;  /* 0x00000000ff087424 */ /* 0x000fc800078e00ff */
[----:B------:R-:W-:Y:S01]  /*1e20*/  LOP3.LUT R0, R9, 0x7ff00000, RZ, 0xc0, !PT ;  /* 0x7ff0000009007812 */ /* 0x000fe200078ec0ff */
[----:B------:R-:W-:-:S03]  /*1e30*/  IMAD.MOV.U32 R9, RZ, RZ, 0x40977000 ;  /* 0x40977000ff097424 */ /* 0x000fc600078e00ff */
[----:B------:R-:W-:-:S03]  /*1e40*/  ISETP.NE.AND P1, PT, R0, 0x7ff00000, PT ;  /* 0x7ff000000000780c */ /* 0x000fc60003f25270 */
[----:B0-----:R-:W-:-:S10]  /*1e50*/  DFMA R18, R14, -R8, 1 ;  /* 0x3ff000000e12742b */ /* 0x001fd40000000808 */
[----:B------:R-:W-:Y:S05]  /*1e60*/  @P1 BRA `(.L_x_48) ;  /* 0x0000000000181947 */ /* 0x000fea0003800000 */
[----:B------:R-:W-:-:S14]  /*1e70*/  DSETP.NAN.AND P0, PT, R2, R2, PT ;  /* 0x000000020200722a */ /* 0x000fdc0003f08000 */
[----:B------:R-:W-:Y:S01]  /*1e80*/  @P0 DADD R6, R2, 2 ;  /* 0x4000000002060429 */ /* 0x000fe20000000000 */
[----:B------:R-:W-:Y:S10]  /*1e90*/  @P0 BRA `(.L_x_48) ;  /* 0x00000000000c0947 */ /* 0x000ff40003800000 */
[----:B------:R-:W-:-:S14]  /*1ea0*/  DSETP.NEU.AND P0, PT, |R2|, +INF , PT ;  /* 0x7ff000000200742a */ /* 0x000fdc0003f0d200 */
[----:B------:R-:W-:Y:S02]  /*1eb0*/  @!P0 IMAD.MOV.U32 R6, RZ, RZ, 0x0 ;  /* 0x00000000ff068424 */ /* 0x000fe400078e00ff */
[----:B------:R-:W-:-:S07]  /*1ec0*/  @!P0 IMAD.MOV.U32 R7, RZ, RZ, 0x7ff00000 ;  /* 0x7ff00000ff078424 */ /* 0x000fce00078e00ff */
.L_x_48:
[----:B------:R-:W-:Y:S05]  /*1ed0*/  BSYNC.RECONVERGENT B1 ;  /* 0x0000000000017941 */ /* 0x000fea0003800200 */
.L_x_47:
[----:B------:R-:W-:Y:S01]  /*1ee0*/  UMOV UR6, 0x7520389d ;  /* 0x7520389d00067882 */ /* 0x000fe20000000000 */
[----:B------:R-:W-:Y:S01]  /*1ef0*/  UMOV UR7, 0x3f960295 ;  /* 0x3f96029500077882 */ /* 0x000fe20000000000 */
[----:B------:R-:W-:Y:S01]  /*1f00*/  DSETP.NEU.AND P0, PT, R2, 1, PT ;  /* 0x3ff000000200742a */ /* 0x000fe20003f0d000 */
[----:B------:R-:W-:Y:S01]  /*1f10*/  BSSY.RECONVERGENT B1, `(.L_x_49) ;  /* 0x000001e000017945 */ /* 0x000fe20003800200 */
[----:B------:R-:W-:Y:S01]  /*1f20*/  DFMA R6, R6, -UR6, R16 ;  /* 0x8000000606067c2b */ /* 0x000fe20008000010 */
[----:B------:R-:W-:Y:S01]  /*1f30*/  UMOV UR6, 0x16ce6944 ;  /* 0x16ce694400067882 */ /* 0x000fe20000000000 */
[----:B------:R-:W-:Y:S01]  /*1f40*/  DFMA R18, R18, R18, R18 ;  /* 0x000000121212722b */ /* 0x000fe20000000012 */
[----:B------:R-:W-:-:S07]  /*1f50*/  UMOV UR7, 0x40079cde ;  /* 0x40079cde00077882 */ /* 0x000fce0000000000 */
[----:B------:R-:W-:Y:S01]  /*1f60*/  FSEL R4, R6, -5.273438364383764565e-05, P0 ;  /* 0xb85d2f1d06047808 */ /* 0x000fe20000000000 */
[----:B------:R-:W-:Y:S01]  /*1f70*/  DFMA R18, R14, R18, R14 ;  /* 0x000000120e12722b */ /* 0x000fe2000000000e */
[----:B------:R-:W-:-:S06]  /*1f80*/  FSEL R5, R7, -1.1706053018569946289, P0 ;  /* 0xbf95d66507057808 */ /* 0x000fcc0000000000 */
[----:B------:R-:W-:Y:S01]  /*1f90*/  DFMA R2, R2, UR6, R4 ;  /* 0x0000000602027c2b */ /* 0x000fe20008000004 */
[----:B------:R-:W-:Y:S01]  /*1fa0*/  UMOV UR6, 0x666ec9eb ;  /* 0x666ec9eb00067882 */ /* 0x000fe20000000000 */
[----:B------:R-:W-:Y:S01]  /*1fb0*/  UMOV UR7, 0x408799ed ;  /* 0x408799ed00077882 */ /* 0x000fe20000000000 */
[----:B------:R-:W-:-:S05]  /*1fc0*/  DFMA R8, R18, -R8, 1 ;  /* 0x3ff000001208742b */ /* 0x000fca0000000808 */
[----:B------:R-:W-:-:S03]  /*1fd0*/  DADD R2, R2, -UR6 ;  /* 0x8000000602027e29 */ /* 0x000fc60008000000 */
[----:B------:R-:W-:-:S05]  /*1fe0*/  DFMA R8, R18, R8, R18 ;  /* 0x000000081208722b */ /* 0x000fca0000000012 */
[----:B------:R-:W-:-:S08]  /*1ff0*/  DMUL R10, R10, R2 ;  /* 0x000000020a0a7228 */ /* 0x000fd00000000000 */
[----:B------:R-:W-:Y:S02]  /*2000*/  DMUL R2, R10, R8 ;  /* 0x000000080a027228 */ /* 0x000fe40000000000 */
[----:B------:R-:W-:-:S06]  /*2010*/  FSETP.GEU.AND P1, PT, |R11|, 6.5827683646048100446e-37, PT ;  /* 0x036000000b00780b */ /* 0x000fcc0003f2e200 */
[----:B------:R-:W-:-:S08]  /*2020*/  DFMA R4, R2, -1500, R10 ;  /* 0xc09770000204782b */ /* 0x000fd0000000000a */
[----:B------:R-:W-:-:S10]  /*2030*/  DFMA R2, R8, R4, R2 ;  /* 0x000000040802722b */ /* 0x000fd40000000002 */
[----:B------:R-:W-:-:S05]  /*2040*/  FFMA R0, RZ, 4.732421875, R3 ;  /* 0x40977000ff007823 */ /* 0x000fca0000000003 */
[----:B------:R-:W-:-:S13]  /*2050*/  FSETP.GT.AND P0, PT, |R0|, 1.469367938527859385e-39, PT ;  /* 0x001000000000780b */ /* 0x000fda0003f04200 */
[----:B------:R-:W-:Y:S05]  /*2060*/  @P0 BRA P1, `(.L_x_50) ;  /* 0x0000000000200947 */ /* 0x000fea0000800000 */
[----:B------:R-:W-:Y:S01]  /*2070*/  IMAD.MOV.U32 R8, RZ, RZ, R10 ;  /* 0x000000ffff087224 */ /* 0x000fe200078e000a */
[----:B------:R-:W-:Y:S01]  /*2080*/  MOV R9, R11 ;  /* 0x0000000b00097202 */ /* 0x000fe20000000f00 */
[----:B------:R-:W-:Y:S01]  /*2090*/  IMAD.MOV.U32 R6, RZ, RZ, RZ ;  /* 0x000000ffff067224 */ /* 0x000fe200078e00ff */
[----:B------:R-:W-:Y:S01]  /*20a0*/  MOV R0, 0x20d0 ;  /* 0x000020d000007802 */ /* 0x000fe20000000f00 */
[----:B------:R-:W-:-:S07]  /*20b0*/  IMAD.MOV.U32 R7, RZ, RZ, 0x40977000 ;  /* 0x40977000ff077424 */ /* 0x000fce00078e00ff */
[----:B------:R-:W-:Y:S05]  /*20c0*/  CALL.REL.NOINC `($__internal_0_$__cuda_sm20_div_rn_f64_full) ;  /* 0x00000000001c7944 */ /* 0x000fea0003c00000 */
[----:B------:R-:W-:Y:S02]  /*20d0*/  IMAD.MOV.U32 R2, RZ, RZ, R14 ;  /* 0x000000ffff027224 */ /* 0x000fe400078e000e */
[----:B------:R-:W-:-:S07]  /*20e0*/  IMAD.MOV.U32 R3, RZ, RZ, R15 ;  /* 0x000000ffff037224 */ /* 0x000fce00078e000f */
.L_x_50:
[----:B------:R-:W-:Y:S05]  /*20f0*/  BSYNC.RECONVERGENT B1 ;  /* 0x0000000000017941 */ /* 0x000fea0003800200 */
.L_x_49:
[----:B------:R0:W1:Y:S02]  /*2100*/  F2F.F32.F64 R5, R2 ;  /* 0x0000000200057310 */ /* 0x0000640000301000 */
.L_x_1:
[----:B------:R-:W-:Y:S05]  /*2110*/  BSYNC.RECONVERGENT B0 ;  /* 0x0000000000007941 */ /* 0x000fea0003800200 */
.L_x_0:
[----:B-1----:R-:W-:Y:S01]  /*2120*/  STG.E desc[UR4][R12.64+0x4], R5 ;  /* 0x000004050c007986 */ /* 0x002fe2000c101904 */
[----:B------:R-:W-:Y:S05]  /*2130*/  EXIT ;  /* 0x000000000000794d */ /* 0x000fea0003800000 */
        .weak           $__internal_0_$__cuda_sm20_div_rn_f64_full
        .type           $__internal_0_$__cuda_sm20_div_rn_f64_full,@function
        .size           $__internal_0_$__cuda_sm20_div_rn_f64_full,($_Z13calculateLogpP9candidateli$__internal_accurate_pow - $__internal_0_$__cuda_sm20_div_rn_f64_full)
$__internal_0_$__cuda_sm20_div_rn_f64_full:
[C---:B------:R-:W-:Y:S01]  /*2140*/  FSETP.GEU.AND P0, PT, |R7|.reuse, 1.469367938527859385e-39, PT ;  /* 0x001000000700780b */ /* 0x040fe20003f0e200 */
[----:B------:R-:W-:Y:S01]  /*2150*/  IMAD.MOV.U32 R18, RZ, RZ, 0x1 ;  /* 0x00000001ff127424 */ /* 0x000fe200078e00ff */
[----:B------:R-:W-:Y:S01]  /*2160*/  LOP3.LUT R4, R7, 0x800fffff, RZ, 0xc0, !PT ;  /* 0x800fffff07047812 */ /* 0x000fe200078ec0ff */
[----:B------:R-:W-:Y:S01]  /*2170*/  BSSY.RECONVERGENT B2, `(.L_x_51) ;  /* 0x0000055000027945 */ /* 0x000fe20003800200 */
[C---:B------:R-:W-:Y:S02]  /*2180*/  FSETP.GEU.AND P2, PT, |R9|.reuse, 1.469367938527859385e-39, PT ;  /* 0x001000000900780b */ /* 0x040fe40003f4e200 */
[----:B------:R-:W-:Y:S01]  /*2190*/  LOP3.LUT R5, R4, 0x3ff00000, RZ, 0xfc, !PT ;  /* 0x3ff0000004057812 */ /* 0x000fe200078efcff */
[----:B------:R-:W-:Y:S01]  /*21a0*/  IMAD.MOV.U32 R4, RZ, RZ, R6 ;  /* 0x000000ffff047224 */ /* 0x000fe200078e0006 */
[----:B------:R-:W-:Y:S02]  /*21b0*/  LOP3.LUT R14, R9, 0x7ff00000, RZ, 0xc0, !PT ;  /* 0x7ff00000090e7812 */ /* 0x000fe400078ec0ff */
[----:B------:R-:W-:-:S03]  /*21c0*/  LOP3.LUT R17, R7, 0x7ff00000, RZ, 0xc0, !PT ;  /* 0x7ff0000007117812 */ /* 0x000fc600078ec0ff */
[----:B------:R-:W-:Y:S01]  /*21d0*/  @!P0 DMUL R4, R6, 8.98846567431157953865e+307 ;  /* 0x7fe0000006048828 */ /* 0x000fe20000000000 */
[----:B------:R-:W-:-:S03]  /*21e0*/  ISETP.GE.U32.AND P1, PT, R14, R17, PT ;  /* 0x000000110e00720c */ /* 0x000fc60003f26070 */
[----:B------:R-:W-:Y:S01]  /*21f0*/  @!P2 LOP3.LUT R15, R7, 0x7ff00000, RZ, 0xc0, !PT ;  /* 0x7ff00000070fa812 */ /* 0x000fe200078ec0ff */
[----:B------:R-:W-:Y:S01]  /*2200*/  @!P2 IMAD.MOV.U32 R20, RZ, RZ, RZ ;  /* 0x000000ffff14a224 */ /* 0x000fe200078e00ff */
[----:B------:R-:W0:Y:S02]  /*2210*/  MUFU.RCP64H R19, R5 ;  /* 0x0000000500137308 */ /* 0x000e240000001800 */
[----:B------:R-:W-:Y:S01]  /*2220*/  @!P2 ISETP.GE.U32.AND P3, PT, R14, R15, PT ;  /* 0x0000000f0e00a20c */ /* 0x000fe20003f66070 */
[----:B------:R-:W-:-:S05]  /*2230*/  IMAD.MOV.U32 R15, RZ, RZ, 0x1ca00000 ;  /* 0x1ca00000ff0f7424 */ /* 0x000fca00078e00ff */
[----:B------:R-:W-:-:S04]  /*2240*/  @!P2 SEL R21, R15, 0x63400000, !P3 ;  /* 0x634000000f15a807 */ /* 0x000fc80005800000 */
[----:B------:R-:W-:-:S04]  /*2250*/  @!P2 LOP3.LUT R21, R21, 0x80000000, R9, 0xf8, !PT ;  /* 0x800000001515a812 */ /* 0x000fc800078ef809 */
[----:B------:R-:W-:Y:S01]  /*2260*/  @!P2 LOP3.LUT R21, R21, 0x100000, RZ, 0xfc, !PT ;  /* 0x001000001515a812 */ /* 0x000fe200078efcff */
[----:B0-----:R-:W-:-:S08]  /*2270*/  DFMA R2, R18, -R4, 1 ;  /* 0x3ff000001202742b */ /* 0x001fd00000000804 */
[----:B------:R-:W-:-:S08]  /*2280*/  DFMA R2, R2, R2, R2 ;  /* 0x000000020202722b */ /* 0x000fd00000000002 */
[----:B------:R-:W-:Y:S01]  /*2290*/  DFMA R18, R18, R2, R18 ;  /* 0x000000021212722b */ /* 0x000fe20000000012 */
[----:B------:R-:W-:Y:S01]  /*22a0*/  SEL R3, R15, 0x63400000, !P1 ;  /* 0x634000000f037807 */ /* 0x000fe20004800000 */
[----:B------:R-:W-:-:S03]  /*22b0*/  IMAD.MOV.U32 R2, RZ, RZ, R8 ;  /* 0x000000ffff027224 */ /* 0x000fc600078e0008 */
[----:B------:R-:W-:-:S03]  /*22c0*/  LOP3.LUT R3, R3, 0x800fffff, R9, 0xf8, !PT ;  /* 0x800fffff03037812 */ /* 0x000fc600078ef809 */
[----:B------:R-:W-:-:S03]  /*22d0*/  DFMA R22, R18, -R4, 1 ;  /* 0x3ff000001216742b */ /* 0x000fc60000000804 */
[----:B------:R-:W-:-:S05]  /*22e0*/  @!P2 DFMA R2, R2, 2, -R20 ;  /* 0x400000000202a82b */ /* 0x000fca0000000814 */
[----:B------:R-:W-:Y:S01]  /*22f0*/  DFMA R18, R18, R22, R18 ;  /* 0x000000161212722b */ /* 0x000fe20000000012 */
[----:B------:R-:W-:Y:S02]  /*2300*/  IMAD.MOV.U32 R22, RZ, RZ, R14 ;  /* 0x000000ffff167224 */ /* 0x000fe400078e000e */
[----:B------:R-:W-:Y:S01]  /*2310*/  IMAD.MOV.U32 R23, RZ, RZ, R17 ;  /* 0x000000ffff177224 */ /* 0x000fe200078e0011 */
[----:B------:R-:W-:Y:S02]  /*2320*/  @!P0 LOP3.LUT R23, R5, 0x7ff00000, RZ, 0xc0, !PT ;  /* 0x7ff0000005178812 */ /* 0x000fe400078ec0ff */
[----:B------:R-:W-:Y:S02]  /*2330*/  @!P2 LOP3.LUT R22, R3, 0x7ff00000, RZ, 0xc0, !PT ;  /* 0x7ff000000316a812 */ /* 0x000fe400078ec0ff */
[----:B------:R-:W-:Y:S01]  /*2340*/  DMUL R20, R18, R2 ;  /* 0x0000000212147228 */ /* 0x000fe20000000000 */
[----:B------:R-:W-:Y:S01]  /*2350*/  VIADD R25, R23, 0xffffffff ;  /* 0xffffffff17197836 */ /* 0x000fe20000000000 */
[----:B------:R-:W-:-:S04]  /*2360*/  IADD3 R24, PT, PT, R22, -0x1, RZ ;  /* 0xffffffff16187810 */ /* 0x000fc80007ffe0ff */
[----:B------:R-:W-:Y:S02]  /*2370*/  ISETP.GT.U32.AND P0, PT, R24, 0x7feffffe, PT ;  /* 0x7feffffe1800780c */ /* 0x000fe40003f04070 */
[----:B------:R-:W-:Y:S02]  /*2380*/  DFMA R16, R20, -R4, R2 ;  /* 0x800000041410722b */ /* 0x000fe40000000002 */
[----:B------:R-:W-:-:S06]  /*2390*/  ISETP.GT.U32.OR P0, PT, R25, 0x7feffffe, P0 ;  /* 0x7feffffe1900780c */ /* 0x000fcc0000704470 */
[----:B------:R-:W-:-:S07]  /*23a0*/  DFMA R16, R18, R16, R20 ;  /* 0x000000101210722b */ /* 0x000fce0000000014 */
[----:B------:R-:W-:Y:S05]  /*23b0*/  @P0 BRA `(.L_x_52) ;  /* 0x00000000006c0947 */ /* 0x000fea0003800000 */
[----:B------:R-:W-:-:S04]  /*23c0*/  LOP3.LUT R9, R7, 0x7ff00000, RZ, 0xc0, !PT ;  /* 0x7ff0000007097812 */ /* 0x000fc800078ec0ff */
[CC--:B------:R-:W-:Y:S02]  /*23d0*/  VIADDMNMX R8, R14.reuse, -R9.reuse, 0xb9600000, !PT ;  /* 0xb96000000e087446 */ /* 0x0c0fe40007800909 */
[----:B------:R-:W-:Y:S02]  /*23e0*/  ISETP.GE.U32.AND P0, PT, R14, R9, PT ;  /* 0x000000090e00720c */ /* 0x000fe40003f06070 */
[----:B------:R-:W-:Y:S02]  /*23f0*/  VIMNMX R8, PT, PT, R8, 0x46a00000, PT ;  /* 0x46a0000008087848 */ /* 0x000fe40003fe0100 */
[----:B------:R-:W-:-:S05]  /*2400*/  SEL R15, R15, 0x63400000, !P0 ;  /* 0x634000000f0f7807 */ /* 0x000fca0004000000 */
[----:B------:R-:W-:Y:S02]  /*2410*/  IMAD.IADD R18, R8, 0x1, -R15 ;  /* 0x0000000108127824 */ /* 0x000fe400078e0a0f */
[----:B------:R-:W-:Y:S02]  /*2420*/  IMAD.MOV.U32 R8, RZ, RZ, RZ ;  /* 0x000000ffff087224 */ /* 0x000fe400078e00ff */
[----:B------:R-:W-:-:S06]  /*2430*/  VIADD R9, R18, 0x7fe00000 ;  /* 0x7fe0000012097836 */ /* 0x000fcc0000000000 */
[----:B------:R-:W-:-:S10]  /*2440*/  DMUL R14, R16, R8 ;  /* 0x00000008100e7228 */ /* 0x000fd40000000000 */
[----:B------:R-:W-:-:S13]  /*2450*/  FSETP.GTU.AND P0, PT, |R15|, 1.469367938527859385e-39, PT ;  /* 0x001000000f00780b */ /* 0x000fda0003f0c200 */
[----:B------:R-:W-:Y:S05]  /*2460*/  @P0 BRA `(.L_x_53) ;  /* 0x0000000000940947 */ /* 0x000fea0003800000 */
[----:B------:R-:W-:Y:S01]  /*2470*/  DFMA R2, R16, -R4, R2 ;  /* 0x800000041002722b */ /* 0x000fe20000000002 */
[----:B------:R-:W-:-:S09]  /*2480*/  IMAD.MOV.U32 R8, RZ, RZ, RZ ;  /* 0x000000ffff087224 */ /* 0x000fd200078e00ff */
[C---:B------:R-:W-:Y:S02]  /*2490*/  FSETP.NEU.AND P0, PT, R3.reuse, RZ, PT ;  /* 0x000000ff0300720b */ /* 0x040fe40003f0d000 */
[----:B------:R-:W-:-:S04]  /*24a0*/  LOP3.LUT R7, R3, 0x80000000, R7, 0x48, !PT ;  /* 0x8000000003077812 */ /* 0x000fc800078e4807 */
[----:B------:R-:W-:-:S07]  /*24b0*/  LOP3.LUT R9, R7, R9, RZ, 0xfc, !PT ;  /* 0x0000000907097212 */ /* 0x000fce00078efcff */
[----:B------:R-:W-:Y:S05]  /*24c0*/  @!P0 BRA `(.L_x_53) ;  /* 0x00000000007c8947 */ /* 0x000fea0003800000 */
[----:B------:R-:W-:Y:S01]  /*24d0*/  IMAD.MOV R3, RZ, RZ, -R18 ;  /* 0x000000ffff037224 */ /* 0x000fe200078e0a12 */
[----:B------:R-:W-:Y:S01]  /*24e0*/  DMUL.RP R8, R16, R8 ;  /* 0x0000000810087228 */ /* 0x000fe20000008000 */
[----:B------:R-:W-:-:S06]  /*24f0*/  IMAD.MOV.U32 R2, RZ, RZ, RZ ;  /* 0x000000ffff027224 */ /* 0x000fcc00078e00ff */
[----:B------:R-:W-:-:S03]  /*2500*/  DFMA R2, R14, -R2, R16 ;  /* 0x800000020e02722b */ /* 0x000fc60000000010 */
[----:B------:R-:W-:-:S03]  /*2510*/  LOP3.LUT R7, R9, R7, RZ, 0x3c, !PT ;  /* 0x0000000709077212 */ /* 0x000fc600078e3cff */
[----:B------:R-:W-:-:S04]  /*2520*/  IADD3 R2, PT, PT, -R18, -0x43300000, RZ ;  /* 0xbcd0000012027810 */ /* 0x000fc80007ffe1ff */
[----:B------:R-:W-:-:S04]  /*2530*/  FSETP.NEU.AND P0, PT, |R3|, R2, PT ;  /* 0x000000020300720b */ /* 0x000fc80003f0d200 */
[----:B------:R-:W-:Y:S02]  /*2540*/  FSEL R14, R8, R14, !P0 ;  /* 0x0000000e080e7208 */ /* 0x000fe40004000000 */
[----:B------:R-:W-:Y:S01]  /*2550*/  FSEL R15, R7, R15, !P0 ;  /* 0x0000000f070f7208 */ /* 0x000fe20004000000 */
[----:B------:R-:W-:Y:S06]  /*2560*/  BRA `(.L_x_53) ;  /* 0x0000000000547947 */ /* 0x000fec0003800000 */
.L_x_52:
[----:B------:R-:W-:-:S14]  /*2570*/  DSETP.NAN.AND P0, PT, R8, R8, PT ;  /* 0x000000080800722a */ /* 0x000fdc0003f08000 */
[----:B------:R-:W-:Y:S05]  /*2580*/  @P0 BRA `(.L_x_54) ;  /* 0x0000000000440947 */ /* 0x000fea0003800000 */
[----:B------:R-:W-:-:S14]  /*2590*/  DSETP.NAN.AND P0, PT, R6, R6, PT ;  /* 0x000000060600722a */ /* 0x000fdc0003f08000 */
[----:B------:R-:W-:Y:S05]  /*25a0*/  @P0 BRA `(.L_x_55) ;  /* 0x0000000000300947 */ /* 0x000fea0003800000 */
[----:B------:R-:W-:Y:S01]  /*25b0*/  ISETP.NE.AND P0, PT, R22, R23, PT ;  /* 0x000000171600720c */ /* 0x000fe20003f05270 */
[----:B------:R-:W-:Y:S02]  /*25c0*/  IMAD.MOV.U32 R14, RZ, RZ, 0x0 ;  /* 0x00000000ff0e7424 */ /* 0x000fe400078e00ff */
[----:B------:R-:W-:-:S10]  /*25d0*/  IMAD.MOV.U32 R15, RZ, RZ, -0x80000 ;  /* 0xfff80000ff0f7424 */ /* 0x000fd400078e00ff */
[----:B------:R-:W-:Y:S05]  /*25e0*/  @!P0 BRA `(.L_x_53) ;  /* 0x0000000000348947 */ /* 0x000fea0003800000 */
[----:B------:R-:W-:Y:S02]  /*25f0*/  ISETP.NE.AND P0, PT, R22, 0x7ff00000, PT ;  /* 0x7ff000001600780c */ /* 0x000fe40003f05270 */
[----:B------:R-:W-:Y:S02]  /*2600*/  LOP3.LUT R15, R9, 0x80000000, R7, 0x48, !PT ;  /* 0x80000000090f7812 */ /* 0x000fe400078e4807 */
[----:B------:R-:W-:-:S13]  /*2610*/  ISETP.EQ.OR P0, PT, R23, RZ, !P0 ;  /* 0x000000ff1700720c */ /* 0x000fda0004702670 */
[----:B------:R-:W-:Y:S01]  /*2620*/  @P0 LOP3.LUT R2, R15, 0x7ff00000, RZ, 0xfc, !PT ;  /* 0x7ff000000f020812 */ /* 0x000fe200078efcff */
[----:B------:R-:W-:Y:S02]  /*2630*/  @!P0 IMAD.MOV.U32 R14, RZ, RZ, RZ ;  /* 0x000000ffff0e8224 */ /* 0x000fe400078e00ff */
[----:B------:R-:W-:Y:S01]  /*2640*/  @P0 IMAD.MOV.U32 R14, RZ, RZ, RZ ;  /* 0x000000ffff0e0224 */ /* 0x000fe200078e00ff */
[----:B------:R-:W-:Y:S01]  /*2650*/  @P0 MOV R15, R2 ;  /* 0x00000002000f0202 */ /* 0x000fe20000000f00 */
[----:B------:R-:W-:Y:S06]  /*2660*/  BRA `(.L_x_53) ;  /* 0x0000000000147947 */ /* 0x000fec0003800000 */
.L_x_55:
[----:B------:R-:W-:Y:S01]  /*2670*/  LOP3.LUT R15, R7, 0x80000, RZ, 0xfc, !PT ;  /* 0x00080000070f7812 */ /* 0x000fe200078efcff */
[----:B------:R-:W-:Y:S01]  /*2680*/  IMAD.MOV.U32 R14, RZ, RZ, R6 ;  /* 0x000000ffff0e7224 */ /* 0x000fe200078e0006 */
[----:B------:R-:W-:Y:S06]  /*2690*/  BRA `(.L_x_53) ;  /* 0x0000000000087947 */ /* 0x000fec0003800000 */
.L_x_54:
[----:B------:R-:W-:Y:S01]  /*26a0*/  LOP3.LUT R15, R9, 0x80000, RZ, 0xfc, !PT ;  /* 0x00080000090f7812 */ /* 0x000fe200078efcff */
[----:B------:R-:W-:-:S07]  /*26b0*/  IMAD.MOV.U32 R14, RZ, RZ, R8 ;  /* 0x000000ffff0e7224 */ /* 0x000fce00078e0008 */
.L_x_53:
[----:B------:R-:W-:Y:S05]  /*26c0*/  BSYNC.RECONVERGENT B2 ;  /* 0x0000000000027941 */ /* 0x000fea0003800200 */
.L_x_51:
[----:B------:R-:W-:Y:S02]  /*26d0*/  IMAD.MOV.U32 R2, RZ, RZ, R0 ;  /* 0x000000ffff027224 */ /* 0x000fe400078e0000 */
[----:B------:R-:W-:-:S04]  /*26e0*/  IMAD.MOV.U32 R3, RZ, RZ, 0x0 ;  /* 0x00000000ff037424 */ /* 0x000fc800078e00ff */
[----:B------:R-:W-:Y:S05]  /*26f0*/  RET.REL.NODEC R2 `(_Z13calculateLogpP9candidateli) ;  /* 0xffffffd802407950 */ /* 0x000fea0003c3ffff */
        .type           $_Z13calculateLogpP9candidateli$__internal_accurate_pow,@function
        .size           $_Z13calculateLogpP9candidateli$__internal_accurate_pow,(.L_x_111 - $_Z13calculateLogpP9candidateli$__internal_accurate_pow)
$_Z13calculateLogpP9candidateli$__internal_accurate_pow:
[----:B------:R-:W-:Y:S01]  /*2700*/  ISETP.GT.U32.AND P3, PT, R7, 0xfffff, PT ;  /* 0x000fffff0700780c */ /* 0x000fe20003f64070 */
[----:B------:R-:W-:Y:S01]  /*2710*/  IMAD.MOV.U32 R8, RZ, RZ, R7 ;  /* 0x000000ffff087224 */ /* 0x000fe200078e0007 */
[----:B------:R-:W-:Y:S01]  /*2720*/  UMOV UR6, 0x7d2cafe2 ;  /* 0x7d2cafe200067882 */ /* 0x000fe20000000000 */
[----:B------:R-:W-:Y:S01]  /*2730*/  UMOV UR7, 0x3eb0f5ff ;  /* 0x3eb0f5ff00077882 */ /* 0x000fe20000000000 */
[----:B------:R-:W-:Y:S01]  /*2740*/  UMOV UR8, 0x3b39803f ;  /* 0x3b39803f00087882 */ /* 0x000fe20000000000 */
[----:B------:R-:W-:-:S08]  /*2750*/  UMOV UR9, 0x3c7abc9e ;  /* 0x3c7abc9e00097882 */ /* 0x000fd00000000000 */
[----:B------:R-:W-:Y:S01]  /*2760*/  @!P3 DMUL R14, R6, 1.80143985094819840000e+16 ;  /* 0x43500000060eb828 */ /* 0x000fe20000000000 */
[----:B------:R-:W-:-:S09]  /*2770*/  SHF.R.U32.HI R7, RZ, 0x14, R7 ;  /* 0x00000014ff077819 */ /* 0x000fd20000011607 */
[----:B------:R-:W-:Y:S01]  /*2780*/  @!P3 IMAD.MOV.U32 R8, RZ, RZ, R15 ;  /* 0x000000ffff08b224 */ /* 0x000fe200078e000f */
[----:B------:R-:W-:Y:S01]  /*2790*/  @!P3 LEA.HI R7, R15, 0xffffffca, RZ, 0xc ;  /* 0xffffffca0f07b811 */ /* 0x000fe200078f60ff */
[----:B------:R-:W-:-:S03]  /*27a0*/  @!P3 IMAD.MOV.U32 R6, RZ, RZ, R14 ;  /* 0x000000ffff06b224 */ /* 0x000fc600078e000e */
[----:B------:R-:W-:Y:S01]  /*27b0*/  LOP3.LUT R8, R8, 0x800fffff, RZ, 0xc0, !PT ;  /* 0x800fffff08087812 */ /* 0x000fe200078ec0ff */
[----:B------:R-:W-:-:S03]  /*27c0*/  IMAD.MOV.U32 R22, RZ, RZ, R6 ;  /* 0x000000ffff167224 */ /* 0x000fc600078e0006 */
[----:B------:R-:W-:Y:S02]  /*27d0*/  LOP3.LUT R9, R8, 0x3ff00000, RZ, 0xfc, !PT ;  /* 0x3ff0000008097812 */ /* 0x000fe400078efcff */
[----:B------:R-:W-:Y:S02]  /*27e0*/  MOV R8, RZ ;  /* 0x000000ff00087202 */ /* 0x000fe40000000f00 */
[----:B------:R-:W-:Y:S01]  /*27f0*/  ISETP.GE.U32.AND P4, PT, R9, 0x3ff6a09f, PT ;  /* 0x3ff6a09f0900780c */ /* 0x000fe20003f86070 */
[----:B------:R-:W-:-:S12]  /*2800*/  IMAD.MOV.U32 R23, RZ, RZ, R9 ;  /* 0x000000ffff177224 */ /* 0x000fd800078e0009 */
[----:B------:R-:W-:-:S04]  /*2810*/  @P4 VIADD R6, R23, 0xfff00000 ;  /* 0xfff0000017064836 */ /* 0x000fc80000000000 */
[----:B------:R-:W-:Y:S02]  /*2820*/  @P4 IMAD.MOV.U32 R23, RZ, RZ, R6 ;  /* 0x000000ffff174224 */ /* 0x000fe400078e0006 */
[C---:B------:R-:W-:Y:S02]  /*2830*/  VIADD R6, R7.reuse, 0xfffffc01 ;  /* 0xfffffc0107067836 */ /* 0x040fe40000000000 */
[----:B------:R-:W-:Y:S02]  /*2840*/  @P4 VIADD R6, R7, 0xfffffc02 ;  /* 0xfffffc0207064836 */ /* 0x000fe40000000000 */
[C---:B------:R-:W-:Y:S01]  /*2850*/  DADD R18, R22.reuse, 1 ;  /* 0x3ff0000016127429 */ /* 0x040fe20000000000 */
[----:B------:R-:W-:Y:S01]  /*2860*/  IMAD.MOV.U32 R7, RZ, RZ, 0x43300000 ;  /* 0x43300000ff077424 */ /* 0x000fe200078e00ff */
[----:B------:R-:W-:Y:S01]  /*2870*/  DADD R22, R22, -1 ;  /* 0xbff0000016167429 */ /* 0x000fe20000000000 */
[----:B------:R-:W-:-:S03]  /*2880*/  LOP3.LUT R6, R6, 0x80000000, RZ, 0x3c, !PT ;  /* 0x8000000006067812 */ /* 0x000fc600078e3cff */
[----:B------:R-:W0:Y:S02]  /*2890*/  MUFU.RCP64H R9, R19 ;  /* 0x0000001300097308 */ /* 0x000e240000001800 */
[----:B0-----:R-:W-:-:S08]  /*28a0*/  DFMA R20, -R18, R8, 1 ;  /* 0x3ff000001214742b */ /* 0x001fd00000000108 */
[----:B------:R-:W-:-:S08]  /*28b0*/  DFMA R20, R20, R20, R20 ;  /* 0x000000141414722b */ /* 0x000fd00000000014 */
[----:B------:R-:W-:Y:S01]  /*28c0*/  DFMA R20, R8, R20, R8 ;  /* 0x000000140814722b */ /* 0x000fe20000000008 */
[----:B------:R-:W-:Y:S02]  /*28d0*/  IMAD.MOV.U32 R8, RZ, RZ, 0x41ad3b5a ;  /* 0x41ad3b5aff087424 */ /* 0x000fe400078e00ff */
[----:B------:R-:W-:-:S05]  /*28e0*/  IMAD.MOV.U32 R9, RZ, RZ, 0x3ed0f5d2 ;  /* 0x3ed0f5d2ff097424 */ /* 0x000fca00078e00ff */
[----:B------:R-:W-:-:S08]  /*28f0*/  DMUL R24, R22, R20 ;  /* 0x0000001416187228 */ /* 0x000fd00000000000 */
[----:B------:R-:W-:-:S08]  /*2900*/  DFMA R24, R22, R20, R24 ;  /* 0x000000141618722b */ /* 0x000fd00000000018 */
[----:B------:R-:W-:-:S08]  /*2910*/  DMUL R26, R24, R24 ;  /* 0x00000018181a7228 */ /* 0x000fd00000000000 */
[----:B------:R-:W-:Y:S01]  /*2920*/  DFMA R8, R26, UR6, R8 ;  /* 0x000000061a087c2b */ /* 0x000fe20008000008 */
[----:B------:R-:W-:Y:S01]  /*2930*/  UMOV UR6, 0x75488a3f ;  /* 0x75488a3f00067882 */ /* 0x000fe20000000000 */
[----:B------:R-:W-:-:S06]  /*2940*/  UMOV UR7, 0x3ef3b20a ;  /* 0x3ef3b20a00077882 */ /* 0x000fcc0000000000 */
[----:B------:R-:W-:Y:S01]  /*2950*/  DFMA R18, R26, R8, UR6 ;  /* 0x000000061a127e2b */ /* 0x000fe20008000008 */
[----:B------:R-:W-:Y:S01]  /*2960*/  UMOV UR6, 0xe4faecd5 ;  /* 0xe4faecd500067882 */ /* 0x000fe20000000000 */
[----:B------:R-:W-:Y:S01]  /*2970*/  UMOV UR7, 0x3f1745cd ;  /* 0x3f1745cd00077882 */ /* 0x000fe20000000000 */
[----:B------:R-:W-:-:S05]  /*2980*/  DADD R8, R22, -R24 ;  /* 0x0000000016087229 */ /* 0x000fca0000000818 */
[----:B------:R-:W-:Y:S01]  /*2990*/  DFMA R18, R26, R18, UR6 ;  /* 0x000000061a127e2b */ /* 0x000fe20008000012 */
[----:B------:R-:W-:Y:S01]  /*29a0*/  UMOV UR6, 0x258a578b ;  /* 0x258a578b00067882 */ /* 0x000fe20000000000 */
[----:B------:R-:W-:Y:S01]  /*29b0*/  UMOV UR7, 0x3f3c71c7 ;  /* 0x3f3c71c700077882 */ /* 0x000fe20000000000 */
[----:B------:R-:W-:-:S05]  /*29c0*/  DADD R8, R8, R8 ;  /* 0x0000000008087229 */ /* 0x000fca0000000008 */
[----:B------:R-:W-:Y:S01]  /*29d0*/  DFMA R18, R26, R18, UR6 ;  /* 0x000000061a127e2b */ /* 0x000fe20008000012 */
[----:B------:R-:W-:Y:S01]  /*29e0*/  UMOV UR6, 0x9242b910 ;  /* 0x9242b91000067882 */ /* 0x000fe20000000000 */
[----:B------:R-:W-:Y:S01]  /*29f0*/  UMOV UR7, 0x3f624924 ;  /* 0x3f62492400077882 */ /* 0x000fe20000000000 */
[----:B------:R-:W-:-:S05]  /*2a00*/  DFMA R8, R22, -R24, R8 ;  /* 0x800000181608722b */ /* 0x000fca0000000008 */
[----:B------:R-:W-:Y:S01]  /*2a10*/  DFMA R18, R26, R18, UR6 ;  /* 0x000000061a127e2b */ /* 0x000fe20008000012 */
[----:B------:R-:W-:Y:S01]  /*2a20*/  UMOV UR6, 0x99999dfb ;  /* 0x99999dfb00067882 */ /* 0x000fe20000000000 */
[----:B------:R-:W-:Y:S01]  /*2a30*/  UMOV UR7, 0x3f899999 ;  /* 0x3f89999900077882 */ /* 0x000fe20000000000 */
[----:B------:R-:W-:-:S05]  /*2a40*/  DMUL R8, R20, R8 ;  /* 0x0000000814087228 */ /* 0x000fca0000000000 */
[----:B------:R-:W-:Y:S01]  /*2a50*/  DFMA R18, R26, R18, UR6 ;  /* 0x000000061a127e2b */ /* 0x000fe20008000012 */
[----:B------:R-:W-:Y:S01]  /*2a60*/  UMOV UR6, 0x55555555 ;  /* 0x5555555500067882 */ /* 0x000fe20000000000 */
[----:B------:R-:W-:-:S06]  /*2a70*/  UMOV UR7, 0x3fb55555 ;  /* 0x3fb5555500077882 */ /* 0x000fcc0000000000 */
[----:B------:R-:W-:-:S08]  /*2a80*/  DFMA R22, R26, R18, UR6 ;  /* 0x000000061a167e2b */ /* 0x000fd00008000012 */
[----:B------:R-:W-:Y:S01]  /*2a90*/  DADD R20, -R22, UR6 ;  /* 0x0000000616147e29 */ /* 0x000fe20008000100 */
[----:B------:R-:W-:Y:S01]  /*2aa0*/  UMOV UR6, 0xb9e7b0 ;  /* 0x00b9e7b000067882 */ /* 0x000fe20000000000 */
[----:B------:R-:W-:-:S06]  /*2ab0*/  UMOV UR7, 0x3c46a4cb ;  /* 0x3c46a4cb00077882 */ /* 0x000fcc0000000000 */
[----:B------:R-:W-:Y:S02]  /*2ac0*/  DFMA R20, R26, R18, R20 ;  /* 0x000000121a14722b */ /* 0x000fe40000000014 */
[----:B------:R-:W-:Y:S01]  /*2ad0*/  DMUL R18, R24, R24 ;  /* 0x0000001818127228 */ /* 0x000fe20000000000 */
[----:B------:R-:W-:Y:S02]  /*2ae0*/  VIADD R27, R9, 0x100000 ;  /* 0x00100000091b7836 */ /* 0x000fe40000000000 */
[----:B------:R-:W-:-:S03]  /*2af0*/  IMAD.MOV.U32 R26, RZ, RZ, R8 ;  /* 0x000000ffff1a7224 */ /* 0x000fc600078e0008 */
[----:B------:R-:W-:Y:S01]  /*2b00*/  DADD R20, R20, -UR6 ;  /* 0x8000000614147e29 */ /* 0x000fe20008000000 */
[----:B------:R-:W-:Y:S01]  /*2b10*/  UMOV UR6, 0x80000000 ;  /* 0x8000000000067882 */ /* 0x000fe20000000000 */
[----:B------:R-:W-:Y:S01]  /*2b20*/  DFMA R28, R24, R24, -R18 ;  /* 0x00000018181c722b */ /* 0x000fe20000000812 */
[----:B------:R-:W-:Y:S02]  /*2b30*/  UMOV UR7, 0x43300000 ;  /* 0x4330000000077882 */ /* 0x000fe40000000000 */
[----:B------:R-:W-:Y:S01]  /*2b40*/  DADD R6, R6, -UR6 ;  /* 0x8000000606067e29 */ /* 0x000fe20008000000 */
[----:B------:R-:W-:Y:S01]  /*2b50*/  UMOV UR6, 0xfefa39ef ;  /* 0xfefa39ef00067882 */ /* 0x000fe20000000000 */
[----:B------:R-:W-:-:S03]  /*2b60*/  UMOV UR7, 0x3fe62e42 ;  /* 0x3fe62e4200077882 */ /* 0x000fc60000000000 */
[C---:B------:R-:W-:Y:S02]  /*2b70*/  DFMA R28, R24.reuse, R26, R28 ;  /* 0x0000001a181c722b */ /* 0x040fe4000000001c */
[----:B------:R-:W-:-:S08]  /*2b80*/  DMUL R26, R24, R18 ;  /* 0x00000012181a7228 */ /* 0x000fd00000000000 */
[----:B------:R-:W-:-:S08]  /*2b90*/  DFMA R14, R24, R18, -R26 ;  /* 0x00000012180e722b */ /* 0x000fd0000000081a */
[----:B------:R-:W-:Y:S02]  /*2ba0*/  DFMA R14, R8, R18, R14 ;  /* 0x00000012080e722b */ /* 0x000fe4000000000e */
[----:B------:R-:W-:-:S06]  /*2bb0*/  DADD R18, R22, R20 ;  /* 0x0000000016127229 */ /* 0x000fcc0000000014 */
[----:B------:R-:W-:Y:S02]  /*2bc0*/  DFMA R14, R24, R28, R14 ;  /* 0x0000001c180e722b */ /* 0x000fe4000000000e */
[----:B------:R-:W-:Y:S02]  /*2bd0*/  DADD R28, R22, -R18 ;  /* 0x00000000161c7229 */ /* 0x000fe40000000812 */
[----:B------:R-:W-:-:S06]  /*2be0*/  DMUL R22, R18, R26 ;  /* 0x0000001a12167228 */ /* 0x000fcc0000000000 */
[----:B------:R-:W-:Y:S02]  /*2bf0*/  DADD R28, R20, R28 ;  /* 0x00000000141c7229 */ /* 0x000fe4000000001c */
[----:B------:R-:W-:-:S08]  /*2c00*/  DFMA R20, R18, R26, -R22 ;  /* 0x0000001a1214722b */ /* 0x000fd00000000816 */
[----:B------:R-:W-:-:S08]  /*2c10*/  DFMA R14, R18, R14, R20 ;  /* 0x0000000e120e722b */ /* 0x000fd00000000014 */
[----:B------:R-:W-:-:S08]  /*2c20*/  DFMA R28, R28, R26, R14 ;  /* 0x0000001a1c1c722b */ /* 0x000fd0000000000e */
[----:B------:R-:W-:-:S08]  /*2c30*/  DADD R18, R22, R28 ;  /* 0x0000000016127229 */ /* 0x000fd0000000001c */
[--C-:B------:R-:W-:Y:S02]  /*2c40*/  DADD R14, R24, R18.reuse ;  /* 0x00000000180e7229 */ /* 0x100fe40000000012 */
[----:B------:R-:W-:-:S06]  /*2c50*/  DADD R22, R22, -R18 ;  /* 0x0000000016167229 */ /* 0x000fcc0000000812 */
[----:B------:R-:W-:Y:S02]  /*2c60*/  DADD R24, R24, -R14 ;  /* 0x0000000018187229 */ /* 0x000fe4000000080e */
[----:B------:R-:W-:-:S06]  /*2c70*/  DADD R22, R28, R22 ;  /* 0x000000001c167229 */ /* 0x000fcc0000000016 */
[----:B------:R-:W-:-:S08]  /*2c80*/  DADD R18, R18, R24 ;  /* 0x0000000012127229 */ /* 0x000fd00000000018 */
[----:B------:R-:W-:-:S08]  /*2c90*/  DADD R18, R22, R18 ;  /* 0x0000000016127229 */ /* 0x000fd00000000012 */
[----:B------:R-:W-:-:S08]  /*2ca0*/  DADD R18, R8, R18 ;  /* 0x0000000008127229 */ /* 0x000fd00000000012 */
[----:B------:R-:W-:-:S08]  /*2cb0*/  DADD R20, R14, R18 ;  /* 0x000000000e147229 */ /* 0x000fd00000000012 */
[--C-:B------:R-:W-:Y:S02]  /*2cc0*/  DFMA R8, R6, UR6, R20.reuse ;  /* 0x0000000606087c2b */ /* 0x100fe40008000014 */
[----:B------:R-:W-:-:S06]  /*2cd0*/  DADD R22, R14, -R20 ;  /* 0x000000000e167229 */ /* 0x000fcc0000000814 */
[----:B------:R-:W-:Y:S02]  /*2ce0*/  DFMA R14, R6, -UR6, R8 ;  /* 0x80000006060e7c2b */ /* 0x000fe40008000008 */
[----:B------:R-:W-:Y:S01]  /*2cf0*/  DADD R22, R18, R22 ;  /* 0x0000000012167229 */ /* 0x000fe20000000016 */
[----:B------:R-:W-:Y:S02]  /*2d00*/  IMAD.MOV.U32 R19, RZ, RZ, R5 ;  /* 0x000000ffff137224 */ /* 0x000fe400078e0005 */
[----:B------:R-:W-:-:S03]  /*2d10*/  IMAD.MOV.U32 R18, RZ, RZ, R4 ;  /* 0x000000ffff127224 */ /* 0x000fc600078e0004 */
[----:B------:R-:W-:Y:S01]  /*2d20*/  DADD R14, -R20, R14 ;  /* 0x00000000140e7229 */ /* 0x000fe2000000010e */
[----:B------:R-:W-:-:S05]  /*2d30*/  IMAD.SHL.U32 R5, R19, 0x2, RZ ;  /* 0x0000000213057824 */ /* 0x000fca00078e00ff */
[----:B------:R-:W-:Y:S02]  /*2d40*/  ISETP.GT.U32.AND P3, PT, R5, -0x2000001, PT ;  /* 0xfdffffff0500780c */ /* 0x000fe40003f64070 */
[----:B------:R-:W-:-:S08]  /*2d50*/  DADD R14, R22, -R14 ;  /* 0x00000000160e7229 */ /* 0x000fd0000000080e */
[----:B------:R-:W-:Y:S01]  /*2d60*/  DFMA R14, R6, UR8, R14 ;  /* 0x00000008060e7c2b */ /* 0x000fe2000800000e */
[----:B------:R-:W-:-:S04]  /*2d70*/  LOP3.LUT R6, R19, 0xff0fffff, RZ, 0xc0, !PT ;  /* 0xff0fffff13067812 */ /* 0x000fc800078ec0ff */
[----:B------:R-:W-:Y:S01]  /*2d80*/  SEL R7, R6, R19, P3 ;  /* 0x0000001306077207 */ /* 0x000fe20001800000 */
[----:B------:R-:W-:Y:S02]  /*2d90*/  IMAD.MOV.U32 R6, RZ, RZ, R18 ;  /* 0x000000ffff067224 */ /* 0x000fe400078e0012 */
[----:B------:R-:W-:-:S08]  /*2da0*/  DADD R20, R8, R14 ;  /* 0x0000000008147229 */ /* 0x000fd0000000000e */
[----:B------:R-:W-:Y:S02]  /*2db0*/  DADD R8, R8, -R20 ;  /* 0x0000000008087229 */ /* 0x000fe40000000814 */
[----:B------:R-:W-:-:S06]  /*2dc0*/  DMUL R18, R20, R6 ;  /* 0x0000000614127228 */ /* 0x000fcc0000000000 */
[----:B------:R-:W-:Y:S02]  /*2dd0*/  DADD R14, R14, R8 ;  /* 0x000000000e0e7229 */ /* 0x000fe40000000008 */
[----:B------:R-:W-:-:S08]  /*2de0*/  DFMA R20, R20, R6, -R18 ;  /* 0x000000061414722b */ /* 0x000fd00000000812 */
[----:B------:R-:W-:Y:S01]  /*2df0*/  DFMA R14, R14, R6, R20 ;  /* 0x000000060e0e722b */ /* 0x000fe20000000014 */
[----:B------:R-:W-:Y:S01]  /*2e00*/  MOV R6, 0x652b82fe ;  /* 0x652b82fe00067802 */ /* 0x000fe20000000f00 */
[----:B------:R-:W-:-:S06]  /*2e10*/  IMAD.MOV.U32 R7, RZ, RZ, 0x3ff71547 ;  /* 0x3ff71547ff077424 */ /* 0x000fcc00078e00ff */
[----:B------:R-:W-:-:S08]  /*2e20*/  DADD R20, R18, R14 ;  /* 0x0000000012147229 */ /* 0x000fd0000000000e */
[----:B------:R-:W-:Y:S02]  /*2e30*/  DFMA R6, R20, R6, 6.75539944105574400000e+15 ;  /* 0x433800001406742b */ /* 0x000fe40000000006 */
[----:B------:R-:W-:Y:S01]  /*2e40*/  FSETP.GEU.AND P3, PT, |R21|, 4.1917929649353027344, PT ;  /* 0x4086232b1500780b */ /* 0x000fe20003f6e200 */
[----:B------:R-:W-:-:S05]  /*2e50*/  DADD R18, R18, -R20 ;  /* 0x0000000012127229 */ /* 0x000fca0000000814 */
[----:B------:R-:W-:-:S03]  /*2e60*/  DADD R8, R6, -6.75539944105574400000e+15 ;  /* 0xc338000006087429 */ /* 0x000fc60000000000 */
[----:B------:R-:W-:-:S05]  /*2e70*/  DADD R14, R14, R18 ;  /* 0x000000000e0e7229 */ /* 0x000fca0000000012 */
[----:B------:R-:W-:Y:S01]  /*2e80*/  DFMA R22, R8, -UR6, R20 ;  /* 0x8000000608167c2b */ /* 0x000fe20008000014 */
[----:B------:R-:W-:Y:S01]  /*2e90*/  UMOV UR6, 0x3b39803f ;  /* 0x3b39803f00067882 */ /* 0x000fe20000000000 */
[----:B------:R-:W-:-:S06]  /*2ea0*/  UMOV UR7, 0x3c7abc9e ;  /* 0x3c7abc9e00077882 */ /* 0x000fcc0000000000 */
[----:B------:R-:W-:Y:S01]  /*2eb0*/  DFMA R22, R8, -UR6, R22 ;  /* 0x8000000608167c2b */ /* 0x000fe20008000016 */
[----:B------:R-:W-:Y:S01]  /*2ec0*/  UMOV UR6, 0x69ce2bdf ;  /* 0x69ce2bdf00067882 */ /* 0x000fe20000000000 */
[----:B------:R-:W-:Y:S01]  /*2ed0*/  IMAD.MOV.U32 R8, RZ, RZ, -0x35dec16 ;  /* 0xfca213eaff087424 */ /* 0x000fe200078e00ff */
[----:B------:R-:W-:Y:S01]  /*2ee0*/  UMOV UR7, 0x3e5ade15 ;  /* 0x3e5ade1500077882 */ /* 0x000fe20000000000 */
[----:B------:R-:W-:-:S06]  /*2ef0*/  IMAD.MOV.U32 R9, RZ, RZ, 0x3e928af3 ;  /* 0x3e928af3ff097424 */ /* 0x000fcc00078e00ff */
[----:B------:R-:W-:Y:S01]  /*2f00*/  DFMA R8, R22, UR6, R8 ;  /* 0x0000000616087c2b */ /* 0x000fe20008000008 */
[----:B------:R-:W-:Y:S01]  /*2f10*/  UMOV UR6, 0x62401315 ;  /* 0x6240131500067882 */ /* 0x000fe20000000000 */
[----:B------:R-:W-:-:S06]  /*2f20*/  UMOV UR7, 0x3ec71dee ;  /* 0x3ec71dee00077882 */ /* 0x000fcc0000000000 */
[----:B------:R-:W-:Y:S01]  /*2f30*/  DFMA R8, R22, R8, UR6 ;  /* 0x0000000616087e2b */ /* 0x000fe20008000008 */
        /* <DEDUP_REMOVED lines=20> */
[----:B------:R-:W-:-:S08]  /*3080*/  DFMA R8, R22, R8, UR6 ;  /* 0x0000000616087e2b */ /* 0x000fd00008000008 */
[----:B------:R-:W-:-:S08]  /*3090*/  DFMA R8, R22, R8, 1 ;  /* 0x3ff000001608742b */ /* 0x000fd00000000008 */
[----:B------:R-:W-:-:S10]  /*30a0*/  DFMA R8, R22, R8, 1 ;  /* 0x3ff000001608742b */ /* 0x000fd40000000008 */
[----:B------:R-:W-:Y:S02]  /*30b0*/  IMAD R19, R6, 0x100000, R9 ;  /* 0x0010000006137824 */ /* 0x000fe400078e0209 */
[----:B------:R-:W-:Y:S01]  /*30c0*/  IMAD.MOV.U32 R18, RZ, RZ, R8 ;  /* 0x000000ffff127224 */ /* 0x000fe200078e0008 */
[----:B------:R-:W-:Y:S06]  /*30d0*/  @!P3 BRA `(.L_x_56) ;  /* 0x000000000030b947 */ /* 0x000fec0003800000 */
[----:B------:R-:W-:Y:S01]  /*30e0*/  FSETP.GEU.AND P3, PT, |R21|, 4.2275390625, PT ;  /* 0x408748001500780b */ /* 0x000fe20003f6e200 */
[C---:B------:R-:W-:Y:S02]  /*30f0*/  DADD R18, R20.reuse, +INF ;  /* 0x7ff0000014127429 */ /* 0x040fe40000000000 */
[----:B------:R-:W-:-:S08]  /*3100*/  DSETP.GEU.AND P4, PT, R20, RZ, PT ;  /* 0x000000ff1400722a */ /* 0x000fd00003f8e000 */
[----:B------:R-:W-:Y:S02]  /*3110*/  FSEL R18, R18, RZ, P4 ;  /* 0x000000ff12127208 */ /* 0x000fe40002000000 */
[----:B------:R-:W-:Y:S02]  /*3120*/  @!P3 LEA.HI R5, R6, R6, RZ, 0x1 ;  /* 0x000000060605b211 */ /* 0x000fe400078f08ff */
[----:B------:R-:W-:Y:S02]  /*3130*/  FSEL R19, R19, RZ, P4 ;  /* 0x000000ff13137208 */ /* 0x000fe40002000000 */
[----:B------:R-:W-:-:S05]  /*3140*/  @!P3 SHF.R.S32.HI R5, RZ, 0x1, R5 ;  /* 0x00000001ff05b819 */ /* 0x000fca0000011405 */
[----:B------:R-:W-:Y:S02]  /*3150*/  @!P3 IMAD.IADD R6, R6, 0x1, -R5 ;  /* 0x000000010606b824 */ /* 0x000fe400078e0a05 */
[----:B------:R-:W-:-:S03]  /*3160*/  @!P3 IMAD R9, R5, 0x100000, R9 ;  /* 0x001000000509b824 */ /* 0x000fc600078e0209 */
[----:B------:R-:W-:Y:S01]  /*3170*/  @!P3 LEA R7, R6, 0x3ff00000, 0x14 ;  /* 0x3ff000000607b811 */ /* 0x000fe200078ea0ff */
[----:B------:R-:W-:-:S06]  /*3180*/  @!P3 IMAD.MOV.U32 R6, RZ, RZ, RZ ;  /* 0x000000ffff06b224 */ /* 0x000fcc00078e00ff */
[----:B------:R-:W-:-:S11]  /*3190*/  @!P3 DMUL R18, R8, R6 ;  /* 0x000000060812b228 */ /* 0x000fd60000000000 */
.L_x_56:
[----:B------:R-:W-:Y:S01]  /*31a0*/  DFMA R14, R14, R18, R18 ;  /* 0x000000120e0e722b */ /* 0x000fe20000000012 */
[----:B------:R-:W-:Y:S01]  /*31b0*/  IMAD.MOV.U32 R8, RZ, RZ, R0 ;  /* 0x000000ffff087224 */ /* 0x000fe200078e0000 */
[----:B------:R-:W-:Y:S01]  /*31c0*/  DSETP.NEU.AND P3, PT, |R18|, +INF , PT ;  /* 0x7ff000001200742a */ /* 0x000fe20003f6d200 */
[----:B------:R-:W-:-:S07]  /*31d0*/  IMAD.MOV.U32 R9, RZ, RZ, 0x0 ;  /* 0x00000000ff097424 */ /* 0x000fce00078e00ff */
[----:B------:R-:W-:Y:S02]  /*31e0*/  FSEL R6, R18, R14, !P3 ;  /* 0x0000000e12067208 */ /* 0x000fe40005800000 */
[----:B------:R-:W-:Y:S01]  /*31f0*/  FSEL R5, R19, R15, !P3 ;  /* 0x0000000f13057208 */ /* 0x000fe20005800000 */
[----:B------:R-:W-:Y:S06]  /*3200*/  RET.REL.NODEC R8 `(_Z13calculateLogpP9candidateli) ;  /* 0xffffffcc087c7950 */ /* 0x000fec0003c3ffff */
.L_x_57:
[----:B------:R-:W-:-:S00]  /*3210*/  BRA `(.L_x_57) ;  /* 0xfffffffc00fc7947 */ /* 0x000fc0000383ffff */
[----:B------:R-:W-:-:S00]  /*3220*/  NOP ;  /* 0x0000000000007918 */ /* 0x000fc00000000000 */
        /* <DEDUP_REMOVED lines=13> */
.L_x_111:


//--------------------- .text._Z17boxcarFilterArrayPfP9candidateil --------------------------
	.section	.text._Z17boxcarFilterArrayPfP9candidateil,"ax",@progbits
	.align	128
        .global         _Z17boxcarFilterArrayPfP9candidateil
        .type           _Z17boxcarFilterArrayPfP9candidateil,@function
        .size           _Z17boxcarFilterArrayPfP9candidateil,(.L_x_114 - _Z17boxcarFilterArrayPfP9candidateil)
        .other          _Z17boxcarFilterArrayPfP9candidateil,@"STO_CUDA_ENTRY STV_DEFAULT"
_Z17boxcarFilterArrayPfP9candidateil:
.text._Z17boxcarFilterArrayPfP9candidateil:
[----:B------:R-:W-:Y:S01]  /*0000*/  LDC R1, c[0x0][0x37c] ;  /* 0x0000df00ff017b82 */ /* 0x000fe20000000800 */
[----:B------:R-:W0:Y:S01]  /*0010*/  S2R R0, SR_CTAID.X ;  /* 0x0000000000007919 */ /* 0x000e220000002500 */
[----:B------:R-:W0:Y:S06]  /*0020*/  LDCU UR7, c[0x0][0x360] ;  /* 0x00006c00ff0777ac */ /* 0x000e2c0008000800 */
[----:B------:R-:W1:Y:S01]  /*0030*/  LDC.64 R4, c[0x0][0x380] ;  /* 0x0000e000ff047b82 */ /* 0x000e620000000a00 */
[----:B------:R-:W2:Y:S01]  /*0040*/  S2R R3, SR_TID.X ;  /* 0x0000000000037919 */ /* 0x000ea20000002100 */
[----:B------:R-:W3:Y:S01]  /*0050*/  LDCU.64 UR8, c[0x0][0x358] ;  /* 0x00006b00ff0877ac */ /* 0x000ee20008000a00 */
[----:B0-----:R-:W-:-:S04]  /*0060*/  IMAD R2, R0, UR7, RZ ;  /* 0x0000000700027c24 */ /* 0x001fc8000f8e02ff */
[----:B--2---:R-:W-:-:S04]  /*0070*/  IMAD.IADD R7, R2, 0x1, R3 ;  /* 0x0000000102077824 */ /* 0x004fc800078e0203 */
[----:B-1----:R-:W-:-:S05]  /*0080*/  IMAD.WIDE R4, R7, 0x4, R4 ;  /* 0x0000000407047825 */ /* 0x002fca00078e0204 */
[----:B---3--:R-:W2:Y:S04]  /*0090*/  LDG.E R6, desc[UR8][R4.64] ;  /* 0x0000000804067981 */ /* 0x008ea8000c1e1900 */
[----:B------:R0:W3:Y:S01]  /*00a0*/  LDG.E R8, desc[UR8][R4.64+0x400] ;  /* 0x0004000804087981 */ /* 0x0000e2000c1e1900 */
[----:B------:R-:W1:Y:S01]  /*00b0*/  S2UR UR6, SR_CgaCtaId ;  /* 0x00000000000679c3 */ /* 0x000e620000008800 */
[----:B------:R-:W-:Y:S02]  /*00c0*/  UMOV UR4, 0x400 ;  /* 0x0000040000047882 */ /* 0x000fe40000000000 */
[----:B-1----:R-:W-:-:S06]  /*00d0*/  ULEA UR5, UR6, UR4, 0x18 ;  /* 0x0000000406057291 */ /* 0x002fcc000f8ec0ff */
[----:B------:R-:W-:Y:S01]  /*00e0*/  LEA R7, R3, UR5, 0x2 ;  /* 0x0000000503077c11 */ /* 0x000fe2000f8e10ff */
[----:B------:R-:W-:Y:S02]  /*00f0*/  UIADD3 UR5, UPT, UPT, UR4, 0x800, URZ ;  /* 0x0000080004057890 */ /* 0x000fe4000fffe0ff */
[----:B------:R-:W-:Y:S02]  /*0100*/  UIADD3 UR4, UPT, UPT, UR4, 0xc00, URZ ;  /* 0x00000c0004047890 */ /* 0x000fe4000fffe0ff */
[----:B------:R-:W-:Y:S02]  /*0110*/  ULEA UR5, UR6, UR5, 0x18 ;  /* 0x0000000506057291 */ /* 0x000fe4000f8ec0ff */
[----:B------:R-:W-:-:S04]  /*0120*/  ULEA UR4, UR6, UR4, 0x18 ;  /* 0x0000000406047291 */ /* 0x000fc8000f8ec0ff */
[C---:B0-----:R-:W-:Y:S02]  /*0130*/  LEA R4, R3.reuse, UR5, 0x2 ;  /* 0x0000000503047c11 */ /* 0x041fe4000f8e10ff */
[----:B------:R-:W-:Y:S01]  /*0140*/  LEA R5, R3, UR4, 0x2 ;  /* 0x0000000403057c11 */ /* 0x000fe2000f8e10ff */
[----:B------:R-:W-:Y:S01]  /*0150*/  UMOV UR4, URZ ;  /* 0x000000ff00047c82 */ /* 0x000fe20008000000 */
[----:B--2---:R0:W-:Y:S04]  /*0160*/  STS [R7], R6 ;  /* 0x0000000607007388 */ /* 0x0041e80000000800 */
[----:B---3--:R1:W-:Y:S01]  /*0170*/  STS [R7+0x400], R8 ;  /* 0x0004000807007388 */ /* 0x0083e20000000800 */
[----:B------:R-:W-:Y:S01]  /*0180*/  BAR.SYNC.DEFER_BLOCKING 0x0 ;  /* 0x0000000000007b1d */ /* 0x000fe20000010000 */
[----:B0-----:R-:W-:-:S02]  /*0190*/  IMAD.MOV.U32 R6, RZ, RZ, 0x1 ;  /* 0x00000001ff067424 */ /* 0x001fc400078e00ff */
[----:B-1----:R-:W-:-:S03]  /*01a0*/  IMAD.MOV.U32 R8, RZ, RZ, RZ ;  /* 0x000000ffff087224 */ /* 0x002fc600078e00ff */
[----:B------:R-:W0:Y:S04]  /*01b0*/  LDS R9, [R7] ;  /* 0x0000000007097984 */ /* 0x000e280000000800 */
[----:B0-----:R0:W-:Y:S01]  /*01c0*/  STS [R4], R9 ;  /* 0x0000000904007388 */ /* 0x0011e20000000800 */
[----:B------:R-:W-:Y:S06]  /*01d0*/  BAR.SYNC.DEFER_BLOCKING 0x0 ;  /* 0x0000000000007b1d */ /* 0x000fec0000010000 */
.L_x_61:
[----:B------:R-:W-:Y:S01]  /*01e0*/  LEA R8, R8, R7, 0x2 ;  /* 0x0000000708087211 */ /* 0x000fe200078e10ff */
[----:B0-----:R-:W-:Y:S01]  /*01f0*/  LDS R9, [R4] ;  /* 0x0000000004097984 */ /* 0x001fe20000000800 */
[----:B------:R-:W-:-:S04]  /*0200*/  ISETP.NE.AND P0, PT, R6, RZ, PT ;  /* 0x000000ff0600720c */ /* 0x000fc80003f05270 */
[----:B------:R-:W0:Y:S02]  /*0210*/  LDS R8, [R8] ;  /* 0x0000000008087984 */ /* 0x000e240000000800 */
[----:B0-----:R-:W-:Y:S01]  /*0220*/  FADD R10, R8, R9 ;  /* 0x00000009080a7221 */ /* 0x001fe20000000000 */
[----:B------:R-:W-:-:S04]  /*0230*/  IMAD.MOV.U32 R9, RZ, RZ, RZ ;  /* 0x000000ffff097224 */ /* 0x000fc800078e00ff */
[----:B------:R0:W-:Y:S02]  /*0240*/  STS [R4], R10 ;  /* 0x0000000a04007388 */ /* 0x0001e40000000800 */
[----:B------:R-:W-:Y:S05]  /*0250*/  @!P0 BRA `(.L_x_58) ;  /* 0x0000000000788947 */ /* 0x000fea0003800000 */
[----:B------:R-:W1:Y:S01]  /*0260*/  S2UR UR6, SR_CgaCtaId ;  /* 0x00000000000679c3 */ /* 0x000e620000008800 */
[----:B------:R2:W-:Y:S01]  /*0270*/  STS [R5], R10 ;  /* 0x0000000a05007388 */ /* 0x0005e20000000800 */
[----:B------:R-:W-:Y:S01]  /*0280*/  UISETP.GE.U32.AND UP0, UPT, UR7, 0x2, UPT ;  /* 0x000000020700788c */ /* 0x000fe2000bf06070 */
[----:B------:R-:W-:Y:S02]  /*0290*/  UMOV UR5, 0x400 ;  /* 0x0000040000057882 */ /* 0x000fe40000000000 */
[----:B-1----:R-:W-:-:S06]  /*02a0*/  ULEA UR10, UR6, UR5, 0x18 ;  /* 0x00000005060a7291 */ /* 0x002fcc000f8ec0ff */
[----:B--2---:R-:W-:Y:S06]  /*02b0*/  BRA.U !UP0, `(.L_x_59) ;  /* 0x0000000108307547 */ /* 0x004fec000b800000 */
[----:B------:R-:W-:-:S07]  /*02c0*/  IMAD.U32 R8, RZ, RZ, UR7 ;  /* 0x00000007ff087e24 */ /* 0x000fce000f8e00ff */
.L_x_60:
[----:B------:R-:W-:-:S04]  /*02d0*/  SHF.R.U32.HI R14, RZ, 0x1, R8 ;  /* 0x00000001ff0e7819 */ /* 0x000fc80000011608 */
[----:B------:R-:W-:-:S13]  /*02e0*/  ISETP.GE.U32.AND P0, PT, R3, R14, PT ;  /* 0x0000000e0300720c */ /* 0x000fda0003f06070 */
[----:B0-----:R-:W-:Y:S01]  /*02f0*/  @!P0 LEA R10, R14, R5, 0x2 ;  /* 0x000000050e0a8211 */ /* 0x001fe200078e10ff */
[----:B------:R-:W-:Y:S05]  /*0300*/  @!P0 LDS R9, [R5] ;  /* 0x0000000005098984 */ /* 0x000fea0000000800 */
[----:B------:R-:W0:Y:S02]  /*0310*/  @!P0 LDS R10, [R10] ;  /* 0x000000000a0a8984 */ /* 0x000e240000000800 */
[----:B0-----:R-:W-:-:S05]  /*0320*/  @!P0 FMNMX R12, R9, R10, !PT ;  /* 0x0000000a090c8209 */ /* 0x001fca0007800000 */
[----:B------:R1:W-:Y:S01]  /*0330*/  @!P0 STS [R5], R12 ;  /* 0x0000000c05008388 */ /* 0x0003e20000000800 */
[----:B------:R-:W-:Y:S01]  /*0340*/  BAR.SYNC.DEFER_BLOCKING 0x0 ;  /* 0x0000000000007b1d */ /* 0x000fe20000010000 */
[----:B------:R-:W-:Y:S01]  /*0350*/  ISETP.GT.U32.AND P0, PT, R8, 0x3, PT ;  /* 0x000000030800780c */ /* 0x000fe20003f04070 */
[----:B------:R-:W-:-:S12]  /*0360*/  IMAD.MOV.U32 R8, RZ, RZ, R14 ;  /* 0x000000ffff087224 */ /* 0x000fd800078e000e */
[----:B-1----:R-:W-:Y:S05]  /*0370*/  @P0 BRA `(.L_x_60) ;  /* 0xfffffffc00d40947 */ /* 0x002fea000383ffff */
.L_x_59:
[----:B------:R-:W1:Y:S01]  /*0380*/  LDS R8, [UR10+0xc00] ;  /* 0x000c000aff087984 */ /* 0x000e620008000800 */
[----:B0-----:R-:W0:Y:S01]  /*0390*/  LDC R10, c[0x0][0x390] ;  /* 0x0000e400ff0a7b82 */ /* 0x001e220000000800 */
[----:B------:R-:W-:Y:S01]  /*03a0*/  UIADD3 UR5, UPT, UPT, UR5, 0x1000, URZ ;  /* 0x0000100005057890 */ /* 0x000fe2000fffe0ff */
[----:B------:R-:W-:-:S03]  /*03b0*/  IMAD.SHL.U32 R9, R6, 0x2, RZ ;  /* 0x0000000206097824 */ /* 0x000fc600078e00ff */
[----:B------:R-:W-:-:S04]  /*03c0*/  ULEA UR5, UR6, UR5, 0x18 ;  /* 0x0000000506057291 */ /* 0x000fc8000f8ec0ff */
[----:B------:R-:W-:Y:S02]  /*03d0*/  UIMAD UR5, UR4, 0x14, UR5 ;  /* 0x00000014040578a4 */ /* 0x000fe4000f8e0205 */
[----:B------:R-:W-:-:S07]  /*03e0*/  UIADD3 UR4, UPT, UPT, UR4, 0x1, URZ ;  /* 0x0000000104047890 */ /* 0x000fce000fffe0ff */
[----:B------:R2:W-:Y:S04]  /*03f0*/  STS [UR5+0x8], R2 ;  /* 0x00000802ff007988 */ /* 0x0005e80008000805 */
[----:B------:R2:W-:Y:S04]  /*0400*/  STS [UR5+0xc], R6 ;  /* 0x00000c06ff007988 */ /* 0x0005e80008000805 */
[----:B0-----:R2:W-:Y:S04]  /*0410*/  STS [UR5+0x10], R10 ;  /* 0x0000100aff007988 */ /* 0x0015e80008000805 */
[----:B------:R-:W-:Y:S04]  /*0420*/  STS [UR5+0x4], RZ ;  /* 0x000004ffff007988 */ /* 0x000fe80008000805 */
[----:B-1----:R2:W-:Y:S02]  /*0430*/  STS [UR5], R8 ;  /* 0x00000008ff007988 */ /* 0x0025e40008000805 */
.L_x_58:
[----:B------:R-:W-:Y:S01]  /*0440*/  BAR.SYNC.DEFER_BLOCKING 0x0 ;  /* 0x0000000000007b1d */ /* 0x000fe20000010000 */
[C---:B------:R-:W-:Y:S02]  /*0450*/  ISETP.GE.AND P0, PT, R6.reuse, 0xff, PT ;  /* 0x000000ff0600780c */ /* 0x040fe40003f06270 */
[----:B--2---:R-:W-:Y:S01]  /*0460*/  IADD3 R8, PT, PT, R6, 0x1, RZ ;  /* 0x0000000106087810 */ /* 0x004fe20007ffe0ff */
[----:B------:R-:W-:-:S10]  /*0470*/  IMAD.MOV.U32 R6, RZ, RZ, R9 ;  /* 0x000000ffff067224 */ /* 0x000fd400078e0009 */
[----:B------:R-:W-:Y:S05]  /*0480*/  @!P0 BRA `(.L_x_61) ;  /* 0xfffffffc00548947 */ /* 0x000fea000383ffff */
[----:B------:R-:W-:Y:S01]  /*0490*/  BAR.SYNC.DEFER_BLOCKING 0x0 ;  /* 0x0000000000007b1d */ /* 0x000fe20000010000 */
[----:B------:R-:W-:-:S13]  /*04a0*/  ISETP.GT.U32.AND P0, PT, R3, 0xf, PT ;  /* 0x0000000f0300780c */ /* 0x000fda0003f04070 */
[----:B------:R-:W-:Y:S05]  /*04b0*/  @P0 EXIT ;  /* 0x000000000000094d */ /* 0x000fea0003800000 */
[----:B------:R-:W1:Y:S01]  /*04c0*/  S2R R5, SR_CgaCtaId ;  /* 0x0000000000057919 */ /* 0x000e620000008800 */
[----:B------:R-:W-:-:S05]  /*04d0*/  MOV R2, 0x400 ;  /* 0x0000040000027802 */ /* 0x000fca0000000f00 */
[----:B------:R-:W-:-:S05]  /*04e0*/  VIADD R2, R2, 0x1000 ;  /* 0x0000100002027836 */ /* 0x000fca0000000000 */
[----:B-1----:R-:W-:Y:S02]  /*04f0*/  LEA R2, R5, R2, 0x18 ;  /* 0x0000000205027211 */ /* 0x002fe400078ec0ff */
[----:B0-----:R-:W0:Y:S03]  /*0500*/  LDC.64 R4, c[0x0][0x388] ;  /* 0x0000e200ff047b82 */ /* 0x001e260000000a00 */
[----:B------:R-:W-:Y:S01]  /*0510*/  IMAD R6, R3, 0x14, R2 ;  /* 0x0000001403067824 */ /* 0x000fe200078e0202 */
[----:B------:R-:W-:-:S04]  /*0520*/  LEA R3, R0, R3, 0x4 ;  /* 0x0000000300037211 */ /* 0x000fc800078e20ff */
[----:B------:R-:W1:Y:S04]  /*0530*/  LDS R7, [R6] ;  /* 0x0000000006077984 */ /* 0x000e680000000800 */
[----:B------:R-:W2:Y:S04]  /*0540*/  LDS R9, [R6+0x4] ;  /* 0x0000040006097984 */ /* 0x000ea80000000800 */
[----:B------:R-:W3:Y:S04]  /*0550*/  LDS R11, [R6+0x8] ;  /* 0x00000800060b7984 */ /* 0x000ee80000000800 */
[----:B------:R-:W4:Y:S04]  /*0560*/  LDS R13, [R6+0xc] ;  /* 0x00000c00060d7984 */ /* 0x000f280000000800 */
[----:B------:R-:W5:Y:S01]  /*0570*/  LDS R15, [R6+0x10] ;  /* 0x00001000060f7984 */ /* 0x000f620000000800 */
[----:B0-----:R-:W-:-:S05]  /*0580*/  IMAD.WIDE.U32 R2, R3, 0x14, R4 ;  /* 0x0000001403027825 */ /* 0x001fca00078e0004 */
[----:B-1----:R-:W-:Y:S04]  /*0590*/  STG.E desc[UR8][R2.64], R7 ;  /* 0x0000000702007986 */ /* 0x002fe8000c101908 */
[----:B--2---:R-:W-:Y:S04]  /*05a0*/  STG.E desc[UR8][R2.64+0x4], R9 ;  /* 0x0000040902007986 */ /* 0x004fe8000c101908 */
[----:B---3--:R-:W-:Y:S04]  /*05b0*/  STG.E desc[UR8][R2.64+0x8], R11 ;  /* 0x0000080b02007986 */ /* 0x008fe8000c101908 */
[----:B----4-:R-:W-:Y:S04]  /*05c0*/  STG.E desc[UR8][R2.64+0xc], R13 ;  /* 0x00000c0d02007986 */ /* 0x010fe8000c101908 */
[----:B-----5:R-:W-:Y:S01]  /*05d0*/  STG.E desc[UR8][R2.64+0x10], R15 ;  /* 0x0000100f02007986 */ /* 0x020fe2000c101908 */
[----:B------:R-:W-:Y:S05]  /*05e0*/  EXIT ;  /* 0x000000000000794d */ /* 0x000fea0003800000 */
.L_x_62:
        /* <DEDUP_REMOVED lines=9> */
.L_x_114:


//--------------------- .text._Z17decimateHarmonicsPfS_S_S_l --------------------------
	.section	.text._Z17decimateHarmonicsPfS_S_S_l,"ax",@progbits
	.align	128
        .global         _Z17decimateHarmonicsPfS_S_S_l
        .type           _Z17decimateHarmonicsPfS_S_S_l,@function
        .size           _Z17decimateHarmonicsPfS_S_S_l,(.L_x_115 - _Z17decimateHarmonicsPfS_S_S_l)
        .other          _Z17decimateHarmonicsPfS_S_S_l,@"STO_CUDA_ENTRY STV_DEFAULT"
_Z17decimateHarmonicsPfS_S_S_l:
.text._Z17decimateHarmonicsPfS_S_S_l:
[----:B------:R-:W-:Y:S01]  /*0000*/  LDC R1, c[0x0][0x37c] ;  /* 0x0000df00ff017b82 */ /* 0x000fe20000000800 */
[----:B------:R-:W0:Y:S01]  /*0010*/  S2R R2, SR_CTAID.X ;  /* 0x0000000000027919 */ /* 0x000e220000002500 */
[----:B------:R-:W0:Y:S01]  /*0020*/  LDCU UR4, c[0x0][0x360] ;  /* 0x00006c00ff0477ac */ /* 0x000e220008000800 */
[----:B------:R-:W0:Y:S01]  /*0030*/  S2R R9, SR_TID.X ;  /* 0x0000000000097919 */ /* 0x000e220000002100 */
[----:B------:R-:W1:Y:S01]  /*0040*/  LDCU.64 UR6, c[0x0][0x3a0] ;  /* 0x00007400ff0677ac */ /* 0x000e620008000a00 */
[----:B0-----:R-:W-:Y:S01]  /*0050*/  IMAD R2, R2, UR4, R9 ;  /* 0x0000000402027c24 */ /* 0x001fe2000f8e0209 */
[----:B------:R-:W0:Y:S02]  /*0060*/  LDCU.64 UR4, c[0x0][0x358] ;  /* 0x00006b00ff0477ac */ /* 0x000e240008000a00 */
[----:B------:R-:W2:Y:S02]  /*0070*/  LDC.64 R8, c[0x0][0x380] ;  /* 0x0000e000ff087b82 */ /* 0x000ea40000000a00 */
[----:B------:R-:W-:-:S04]  /*0080*/  LEA R10, R2, 0x1, 0x1 ;  /* 0x00000001020a7811 */ /* 0x000fc800078e08ff */
[----:B-1----:R-:W-:Y:S02]  /*0090*/  ISETP.GE.U32.AND P1, PT, R10, UR6, PT ;  /* 0x000000060a007c0c */ /* 0x002fe4000bf26070 */
[----:B------:R-:W-:-:S04]  /*00a0*/  SHF.R.S32.HI R10, RZ, 0x1f, R10 ;  /* 0x0000001fff0a7819 */ /* 0x000fc8000001140a */
[----:B------:R-:W-:-:S13]  /*00b0*/  ISETP.GE.AND.EX P1, PT, R10, UR7, PT, P1 ;  /* 0x000000070a007c0c */ /* 0x000fda000bf26310 */
[----:B--2---:R-:W-:-:S05]  /*00c0*/  @!P1 IMAD.WIDE R8, R2, 0x4, R8 ;  /* 0x0000000402089825 */ /* 0x004fca00078e0208 */
[----:B0-----:R0:W2:Y:S01]  /*00d0*/  @!P1 LDG.E R5, desc[UR4][R8.64] ;  /* 0x0000000408059981 */ /* 0x0010a2000c1e1900 */
[----:B------:R-:W-:-:S05]  /*00e0*/  @!P1 IMAD.WIDE R10, R2, 0x4, R8 ;  /* 0x00000004020a9825 */ /* 0x000fca00078e0208 */
[----:B------:R-:W2:Y:S04]  /*00f0*/  @!P1 LDG.E R6, desc[UR4][R10.64] ;  /* 0x000000040a069981 */ /* 0x000ea8000c1e1900 */
[----:B------:R1:W3:Y:S01]  /*0100*/  @!P1 LDG.E R7, desc[UR4][R10.64+0x4] ;  /* 0x000004040a079981 */ /* 0x0002e2000c1e1900 */
[----:B------:R-:W-:-:S04]  /*0110*/  LEA R19, R2, R2, 0x1 ;  /* 0x0000000202137211 */ /* 0x000fc800078e08ff */
[----:B------:R-:W-:-:S04]  /*0120*/  IADD3 R12, PT, PT, R19, 0x2, RZ ;  /* 0x00000002130c7810 */ /* 0x000fc80007ffe0ff */
[----:B------:R-:W-:Y:S02]  /*0130*/  ISETP.GE.U32.AND P0, PT, R12, UR6, PT ;  /* 0x000000060c007c0c */ /* 0x000fe4000bf06070 */
[----:B------:R-:W-:-:S04]  /*0140*/  SHF.R.S32.HI R12, RZ, 0x1f, R12 ;  /* 0x0000001fff0c7819 */ /* 0x000fc8000001140c */
[----:B------:R-:W-:Y:S02]  /*0150*/  ISETP.GE.AND.EX P0, PT, R12, UR7, PT, P0 ;  /* 0x000000070c007c0c */ /* 0x000fe4000bf06300 */
[----:B------:R-:W4:Y:S11]  /*0160*/  LDC.64 R12, c[0x0][0x388] ;  /* 0x0000e200ff0c7b82 */ /* 0x000f360000000a00 */
[----:B------:R-:W1:Y:S08]  /*0170*/  @!P0 LDC.64 R14, c[0x0][0x380] ;  /* 0x0000e000ff0e8b82 */ /* 0x000e700000000a00 */
[----:B0-----:R-:W0:Y:S01]  /*0180*/  @!P0 LDC.64 R8, c[0x0][0x390] ;  /* 0x0000e400ff088b82 */ /* 0x001e220000000a00 */
[----:B----4-:R-:W-:-:S04]  /*0190*/  @!P1 IMAD.WIDE R12, R2, 0x4, R12 ;  /* 0x00000004020c9825 */ /* 0x010fc800078e020c */
[----:B-1----:R-:W-:-:S04]  /*01a0*/  @!P0 IMAD.WIDE R10, R19, 0x4, R14 ;  /* 0x00000004130a8825 */ /* 0x002fc800078e020e */
[----:B--2---:R-:W-:-:S04]  /*01b0*/  @!P1 FADD R16, R5, R6 ;  /* 0x0000000605109221 */ /* 0x004fc80000000000 */
[----:B---3--:R-:W-:-:S05]  /*01c0*/  @!P1 FADD R17, R7, R16 ;  /* 0x0000001007119221 */ /* 0x008fca0000000000 */
[----:B------:R1:W-:Y:S04]  /*01d0*/  @!P1 STG.E desc[UR4][R12.64], R17 ;  /* 0x000000110c009986 */ /* 0x0003e8000c101904 */
[----:B------:R-:W2:Y:S04]  /*01e0*/  @!P0 LDG.E R0, desc[UR4][R10.64] ;  /* 0x000000040a008981 */ /* 0x000ea8000c1e1900 */
[----:B------:R-:W1:Y:S04]  /*01f0*/  @!P0 LDG.E R3, desc[UR4][R10.64+0x4] ;  /* 0x000004040a038981 */ /* 0x000e68000c1e1900 */
[----:B------:R-:W3:Y:S01]  /*0200*/  @!P0 LDG.E R4, desc[UR4][R10.64+0x8] ;  /* 0x000008040a048981 */ /* 0x000ee2000c1e1900 */
[----:B------:R-:W-:Y:S01]  /*0210*/  SHF.L.U32 R15, R2, 0x2, RZ ;  /* 0x00000002020f7819 */ /* 0x000fe200000006ff */
[----:B------:R-:W-:-:S03]  /*0220*/  @!P0 FADD R14, R5, R6 ;  /* 0x00000006050e8221 */ /* 0x000fc60000000000 */
[----:B------:R-:W-:Y:S01]  /*0230*/  IADD3 R16, PT, PT, R15, 0x3, RZ ;  /* 0x000000030f107810 */ /* 0x000fe20007ffe0ff */
[----:B------:R-:W-:-:S03]  /*0240*/  @!P0 FADD R19, R7, R14 ;  /* 0x0000000e07138221 */ /* 0x000fc60000000000 */
[----:B------:R-:W-:Y:S02]  /*0250*/  ISETP.GE.U32.AND P1, PT, R16, UR6, PT ;  /* 0x0000000610007c0c */ /* 0x000fe4000bf26070 */
[----:B------:R-:W-:-:S04]  /*0260*/  SHF.R.S32.HI R16, RZ, 0x1f, R16 ;  /* 0x0000001fff107819 */ /* 0x000fc80000011410 */
[----:B------:R-:W-:Y:S01]  /*0270*/  ISETP.GE.AND.EX P1, PT, R16, UR7, PT, P1 ;  /* 0x0000000710007c0c */ /* 0x000fe2000bf26310 */
[----:B0-----:R-:W-:-:S04]  /*0280*/  @!P0 IMAD.WIDE R8, R2, 0x4, R8 ;  /* 0x0000000402088825 */ /* 0x001fc800078e0208 */
[----:B--2---:R-:W-:-:S04]  /*0290*/  @!P0 FADD R14, R19, R0 ;  /* 0x00000000130e8221 */ /* 0x004fc80000000000 */
[----:B-1----:R-:W-:-:S04]  /*02a0*/  @!P0 FADD R13, R3, R14 ;  /* 0x0000000e030d8221 */ /* 0x002fc80000000000 */
[----:B---3--:R-:W-:-:S05]  /*02b0*/  @!P0 FADD R13, R4, R13 ;  /* 0x0000000d040d8221 */ /* 0x008fca0000000000 */
[----:B------:R0:W-:Y:S01]  /*02c0*/  @!P0 STG.E desc[UR4][R8.64], R13 ;  /* 0x0000000d08008986 */ /* 0x0001e2000c101904 */
[----:B------:R-:W-:Y:S05]  /*02d0*/  @P1 EXIT ;  /* 0x000000000000194d */ /* 0x000fea0003800000 */
[----:B0-----:R-:W0:Y:S02]  /*02e0*/  LDC.64 R8, c[0x0][0x380] ;  /* 0x0000e000ff087b82 */ /* 0x001e240000000a00 */
[----:B0-----:R-:W-:-:S05]  /*02f0*/  IMAD.WIDE R8, R15, 0x4, R8 ;  /* 0x000000040f087825 */ /* 0x001fca00078e0208 */
[----:B------:R-:W2:Y:S04]  /*0300*/  LDG.E R10, desc[UR4][R8.64] ;  /* 0x00000004080a7981 */ /* 0x000ea8000c1e1900 */
[----:B------:R-:W3:Y:S04]  /*0310*/  LDG.E R11, desc[UR4][R8.64+0x4] ;  /* 0x00000404080b7981 */ /* 0x000ee8000c1e1900 */
[----:B------:R-:W4:Y:S04]  /*0320*/  LDG.E R12, desc[UR4][R8.64+0x8] ;  /* 0x00000804080c7981 */ /* 0x000f28000c1e1900 */
[----:B------:R-:W5:Y:S01]  /*0330*/  LDG.E R13, desc[UR4][R8.64+0xc] ;  /* 0x00000c04080d7981 */ /* 0x000f62000c1e1900 */
[----:B------:R-:W-:-:S04]  /*0340*/  FADD R6, R5, R6 ;  /* 0x0000000605067221 */ /* 0x000fc80000000000 */
[----:B------:R-:W-:Y:S02]  /*0350*/  FADD R5, R7, R6 ;  /* 0x0000000607057221 */ /* 0x000fe40000000000 */
[----:B------:R-:W0:Y:S02]  /*0360*/  LDC.64 R6, c[0x0][0x398] ;  /* 0x0000e600ff067b82 */ /* 0x000e240000000a00 */
[----:B------:R-:W-:-:S04]  /*0370*/  FADD R0, R5, R0 ;  /* 0x0000000005007221 */ /* 0x000fc80000000000 */
[----:B------:R-:W-:-:S04]  /*0380*/  FADD R3, R3, R0 ;  /* 0x0000000003037221 */ /* 0x000fc80000000000 */
[----:B------:R-:W-:Y:S01]  /*0390*/  FADD R3, R4, R3 ;  /* 0x0000000304037221 */ /* 0x000fe20000000000 */
[----:B0-----:R-:W-:-:S04]  /*03a0*/  IMAD.WIDE R6, R2, 0x4, R6 ;  /* 0x0000000402067825 */ /* 0x001fc800078e0206 */
[----:B--2---:R-:W-:-:S04]  /*03b0*/  FADD R10, R3, R10 ;  /* 0x0000000a030a7221 */ /* 0x004fc80000000000 */
[----:B---3--:R-:W-:-:S04]  /*03c0*/  FADD R11, R11, R10 ;  /* 0x0000000a0b0b7221 */ /* 0x008fc80000000000 */
[----:B----4-:R-:W-:-:S04]  /*03d0*/  FADD R12, R12, R11 ;  /* 0x0000000b0c0c7221 */ /* 0x010fc80000000000 */
[----:B-----5:R-:W-:-:S05]  /*03e0*/  FADD R13, R13, R12 ;  /* 0x0000000c0d0d7221 */ /* 0x020fca0000000000 */
[----:B------:R-:W-:Y:S01]  /*03f0*/  STG.E desc[UR4][R6.64], R13 ;  /* 0x0000000d06007986 */ /* 0x000fe2000c101904 */
[----:B------:R-:W-:Y:S05]  /*0400*/  EXIT ;  /* 0x000000000000794d */ /* 0x000fea0003800000 */
.L_x_63:
        /* <DEDUP_REMOVED lines=15> */
.L_x_115:


//--------------------- .text._Z16magnitudeSquaredPfS_S_l --------------------------
	.section	.text._Z16magnitudeSquaredPfS_S_l,"ax",@progbits
	.align	128
        .global         _Z16magnitudeSquaredPfS_S_l
        .type           _Z16magnitudeSquaredPfS_S_l,@function
        .size           _Z16magnitudeSquaredPfS_S_l,(.L_x_116 - _Z16magnitudeSquaredPfS_S_l)
        .other          _Z16magnitudeSquaredPfS_S_l,@"STO_CUDA_ENTRY STV_DEFAULT"
_Z16magnitudeSquaredPfS_S_l:
.text._Z16magnitudeSquaredPfS_S_l:
        /* <DEDUP_REMOVED lines=10> */
[----:B------:R-:W0:Y:S01]  /*00a0*/  LDCU.128 UR8, c[0x0][0x380] ;  /* 0x00007000ff0877ac */ /* 0x000e220008000c00 */
[C---:B------:R-:W-:Y:S01]  /*00b0*/  IMAD.SHL.U32 R6, R0.reuse, 0x4, RZ ;  /* 0x0000000400067824 */ /* 0x040fe200078e00ff */
[----:B------:R-:W-:Y:S01]  /*00c0*/  SHF.L.U64.HI R0, R0, 0x2, R3 ;  /* 0x0000000200007819 */ /* 0x000fe20000010203 */
[----:B------:R-:W1:Y:S01]  /*00d0*/  LDCU.64 UR4, c[0x0][0x358] ;  /* 0x00006b00ff0477ac */ /* 0x000e620008000a00 */
[----:B------:R-:W2:Y:S02]  /*00e0*/  LDCU.64 UR6, c[0x0][0x390] ;  /* 0x00007200ff0677ac */ /* 0x000ea40008000a00 */
[C---:B0-----:R-:W-:Y:S02]  /*00f0*/  IADD3 R4, P1, PT, R6.reuse, UR10, RZ ;  /* 0x0000000a06047c10 */ /* 0x041fe4000ff3e0ff */
[----:B------:R-:W-:Y:S02]  /*0100*/  IADD3 R2, P0, PT, R6, UR8, RZ ;  /* 0x0000000806027c10 */ /* 0x000fe4000ff1e0ff */
[----:B------:R-:W-:-:S02]  /*0110*/  IADD3.X R5, PT, PT, R0, UR11, RZ, P1, !PT ;  /* 0x0000000b00057c10 */ /* 0x000fc40008ffe4ff */
[----:B------:R-:W-:-:S03]  /*0120*/  IADD3.X R3, PT, PT, R0, UR9, RZ, P0, !PT ;  /* 0x0000000900037c10 */ /* 0x000fc600087fe4ff */
[----:B-1----:R-:W3:Y:S04]  /*0130*/  LDG.E R4, desc[UR4][R4.64] ;  /* 0x0000000404047981 */ /* 0x002ee8000c1e1900 */
[----:B------:R-:W4:Y:S01]  /*0140*/  LDG.E R2, desc[UR4][R2.64] ;  /* 0x0000000402027981 */ /* 0x000f22000c1e1900 */
[----:B--2---:R-:W-:-:S04]  /*0150*/  IADD3 R6, P0, PT, R6, UR6, RZ ;  /* 0x0000000606067c10 */ /* 0x004fc8000ff1e0ff */
[----:B------:R-:W-:Y:S01]  /*0160*/  IADD3.X R7, PT, PT, R0, UR7, RZ, P0, !PT ;  /* 0x0000000700077c10 */ /* 0x000fe200087fe4ff */
[----:B---3--:R-:W-:-:S04]  /*0170*/  FMUL R9, R4, R4 ;  /* 0x0000000404097220 */ /* 0x008fc80000400000 */
[----:B----4-:R-:W-:-:S05]  /*0180*/  FFMA R9, R2, R2, R9 ;  /* 0x0000000202097223 */ /* 0x010fca0000000009 */
[----:B------:R-:W-:Y:S01]  /*0190*/  STG.E desc[UR4][R6.64], R9 ;  /* 0x0000000906007986 */ /* 0x000fe2000c101904 */
[----:B------:R-:W-:Y:S05]  /*01a0*/  EXIT ;  /* 0x000000000000794d */ /* 0x000fea0003800000 */
.L_x_64:
        /* <DEDUP_REMOVED lines=13> */
.L_x_116:


//--------------------- .text._Z28medianOfMediansNormalisationPf --------------------------
	.section	.text._Z28medianOfMediansNormalisationPf,"ax",@progbits
	.align	128
        .global         _Z28medianOfMediansNormalisationPf
        .type           _Z28medianOfMediansNormalisationPf,@function
        .size           _Z28medianOfMediansNormalisationPf,(.L_x_112 - _Z28medianOfMediansNormalisationPf)
        .other          _Z28medianOfMediansNormalisationPf,@"STO_CUDA_ENTRY STV_DEFAULT"
_Z28medianOfMediansNormalisationPf:
.text._Z28medianOfMediansNormalisationPf:
[----:B------:R-:W-:Y:S01]  /*0000*/  LDC R1, c[0x0][0x37c] ;  /* 0x0000df00ff017b82 */ /* 0x000fe20000000800 */
[----:B------:R-:W0:Y:S01]  /*0010*/  S2R R0, SR_CTAID.X ;  /* 0x0000000000007919 */ /* 0x000e220000002500 */
[----:B------:R-:W0:Y:S06]  /*0020*/  LDCU UR4, c[0x0][0x360] ;  /* 0x00006c00ff0477ac */ /* 0x000e2c0008000800 */
[----:B------:R-:W1:Y:S01]  /*0030*/  LDC.64 R4, c[0x0][0x380] ;  /* 0x0000e000ff047b82 */ /* 0x000e620000000a00 */
[----:B------:R-:W2:Y:S01]  /*0040*/  S2R R21, SR_TID.X ;  /* 0x0000000000157919 */ /* 0x000ea20000002100 */
[----:B------:R-:W3:Y:S01]  /*0050*/  LDCU.64 UR8, c[0x0][0x358] ;  /* 0x00006b00ff0877ac */ /* 0x000ee20008000a00 */
[----:B0-----:R-:W-:-:S05]  /*0060*/  IMAD R0, R0, UR4, RZ ;  /* 0x0000000400007c24 */ /* 0x001fca000f8e02ff */
[----:B--2---:R-:W-:-:S05]  /*0070*/  LEA R3, R0, R21, 0x2 ;  /* 0x0000001500037211 */ /* 0x004fca00078e10ff */
[----:B-1----:R-:W-:-:S05]  /*0080*/  IMAD.WIDE R4, R3, 0x4, R4 ;  /* 0x0000000403047825 */ /* 0x002fca00078e0204 */
[----:B---3--:R-:W2:Y:S04]  /*0090*/  LDG.E R7, desc[UR8][R4.64] ;  /* 0x0000000804077981 */ /* 0x008ea8000c1e1900 */
[----:B------:R-:W3:Y:S04]  /*00a0*/  LDG.E R9, desc[UR8][R4.64+0x1000] ;  /* 0x0010000804097981 */ /* 0x000ee8000c1e1900 */
[----:B------:R-:W4:Y:S04]  /*00b0*/  LDG.E R11, desc[UR8][R4.64+0x2000] ;  /* 0x00200008040b7981 */ /* 0x000f28000c1e1900 */
[----:B------:R-:W5:Y:S01]  /*00c0*/  LDG.E R13, desc[UR8][R4.64+0x3000] ;  /* 0x00300008040d7981 */ /* 0x000f62000c1e1900 */
[----:B------:R-:W0:Y:S01]  /*00d0*/  S2UR UR6, SR_CgaCtaId ;  /* 0x00000000000679c3 */ /* 0x000e220000008800 */
[----:B------:R-:W-:Y:S01]  /*00e0*/  UMOV UR4, 0x400 ;  /* 0x0000040000047882 */ /* 0x000fe20000000000 */
[C---:B------:R-:W-:Y:S01]  /*00f0*/  ISETP.GT.U32.AND P0, PT, R21.reuse, 0x1ff, PT ;  /* 0x000001ff1500780c */ /* 0x040fe20003f04070 */
[----:B------:R-:W-:Y:S01]  /*0100*/  UIADD3 UR5, UPT, UPT, UR4, 0x4000, URZ ;  /* 0x0000400004057890 */ /* 0x000fe2000fffe0ff */
[----:B------:R-:W-:Y:S01]  /*0110*/  BSSY.RECONVERGENT B0, `(.L_x_65) ;  /* 0x000003a000007945 */ /* 0x000fe20003800200 */
[----:B------:R-:W-:-:S02]  /*0120*/  ISETP.GT.U32.AND P1, PT, R21, 0xff, PT ;  /* 0x000000ff1500780c */ /* 0x000fc40003f24070 */
[C---:B------:R-:W-:Y:S02]  /*0130*/  ISETP.GT.U32.AND P2, PT, R21.reuse, 0x3f, PT ;  /* 0x0000003f1500780c */ /* 0x040fe40003f44070 */
[C---:B------:R-:W-:Y:S02]  /*0140*/  ISETP.GT.U32.AND P3, PT, R21.reuse, 0xf, PT ;  /* 0x0000000f1500780c */ /* 0x040fe40003f64070 */
[C---:B------:R-:W-:Y:S02]  /*0150*/  ISETP.GT.U32.AND P4, PT, R21.reuse, 0x3, PT ;  /* 0x000000031500780c */ /* 0x040fe40003f84070 */
[----:B------:R-:W-:Y:S01]  /*0160*/  ISETP.NE.AND P5, PT, R21, RZ, PT ;  /* 0x000000ff1500720c */ /* 0x000fe20003fa5270 */
[----:B0-----:R-:W-:Y:S02]  /*0170*/  ULEA UR7, UR6, UR4, 0x18 ;  /* 0x0000000406077291 */ /* 0x001fe4000f8ec0ff */
[----:B------:R-:W-:Y:S02]  /*0180*/  UIADD3 UR4, UPT, UPT, UR4, 0x8000, URZ ;  /* 0x0000800004047890 */ /* 0x000fe4000fffe0ff */
[----:B------:R-:W-:-:S02]  /*0190*/  ULEA UR5, UR6, UR5, 0x18 ;  /* 0x0000000506057291 */ /* 0x000fc4000f8ec0ff */
[----:B------:R-:W-:Y:S01]  /*01a0*/  ULEA UR4, UR6, UR4, 0x18 ;  /* 0x0000000406047291 */ /* 0x000fe2000f8ec0ff */
[----:B------:R-:W-:-:S03]  /*01b0*/  LEA R3, R21, UR7, 0x2 ;  /* 0x0000000715037c11 */ /* 0x000fc6000f8e10ff */
[C---:B------:R-:W-:Y:S02]  /*01c0*/  LEA R0, R21.reuse, UR5, 0x2 ;  /* 0x0000000515007c11 */ /* 0x040fe4000f8e10ff */
[----:B------:R-:W-:Y:S01]  /*01d0*/  LEA R2, R21, UR4, 0x2 ;  /* 0x0000000415027c11 */ /* 0x000fe2000f8e10ff */
[----:B--2---:R-:W-:Y:S04]  /*01e0*/  STS [R3], R7 ;  /* 0x0000000703007388 */ /* 0x004fe80000000800 */
[----:B---3--:R-:W-:Y:S04]  /*01f0*/  STS [R3+0x1000], R9 ;  /* 0x0010000903007388 */ /* 0x008fe80000000800 */
[----:B----4-:R-:W-:Y:S04]  /*0200*/  STS [R3+0x2000], R11 ;  /* 0x0020000b03007388 */ /* 0x010fe80000000800 */
[----:B-----5:R-:W-:Y:S04]  /*0210*/  STS [R3+0x3000], R13 ;  /* 0x0030000d03007388 */ /* 0x020fe80000000800 */
[----:B------:R-:W-:Y:S04]  /*0220*/  STS [R0], R7 ;  /* 0x0000000700007388 */ /* 0x000fe80000000800 */
[----:B------:R-:W-:Y:S04]  /*0230*/  STS [R0+0x1000], R9 ;  /* 0x0010000900007388 */ /* 0x000fe80000000800 */
[----:B------:R-:W-:Y:S04]  /*0240*/  STS [R0+0x2000], R11 ;  /* 0x0020000b00007388 */ /* 0x000fe80000000800 */
[----:B------:R-:W-:Y:S04]  /*0250*/  STS [R0+0x3000], R13 ;  /* 0x0030000d00007388 */ /* 0x000fe80000000800 */
[----:B------:R-:W-:Y:S04]  /*0260*/  STS [R2], R7 ;  /* 0x0000000702007388 */ /* 0x000fe80000000800 */
[----:B------:R-:W-:Y:S04]  /*0270*/  STS [R2+0x1000], R9 ;  /* 0x0010000902007388 */ /* 0x000fe80000000800 */
[----:B------:R-:W-:Y:S04]  /*0280*/  STS [R2+0x2000], R11 ;  /* 0x0020000b02007388 */ /* 0x000fe80000000800 */
[----:B------:R-:W-:Y:S01]  /*0290*/  STS [R2+0x3000], R13 ;  /* 0x0030000d02007388 */ /* 0x000fe20000000800 */
[----:B------:R-:W-:Y:S06]  /*02a0*/  BAR.SYNC.DEFER_BLOCKING 0x0 ;  /* 0x0000000000007b1d */ /* 0x000fec0000010000 */
[----:B------:R-:W-:Y:S04]  /*02b0*/  LDS R6, [R3] ;  /* 0x0000000003067984 */ /* 0x000fe80000000800 */
[----:B------:R-:W0:Y:S04]  /*02c0*/  LDS R15, [R3+0x1000] ;  /* 0x00100000030f7984 */ /* 0x000e280000000800 */
[----:B------:R-:W1:Y:S04]  /*02d0*/  LDS R8, [R3+0x2000] ;  /* 0x0020000003087984 */ /* 0x000e680000000800 */
[----:B------:R-:W2:Y:S01]  /*02e0*/  LDS R10, [R3+0x3000] ;  /* 0x00300000030a7984 */ /* 0x000ea20000000800 */
[C---:B0-----:R-:W-:Y:S01]  /*02f0*/  FADD R19, R6.reuse, R15 ;  /* 0x0000000f06137221 */ /* 0x041fe20000000000 */
[----:B-1----:R-:W-:-:S03]  /*0300*/  FMNMX3 R17, R6, R15, R8, PT ;  /* 0x0000000f06117276 */ /* 0x002fc60003800008 */
[----:B------:R-:W-:Y:S01]  /*0310*/  FADD R19, R8, R19 ;  /* 0x0000001308137221 */ /* 0x000fe20000000000 */
[----:B------:R-:W-:Y:S02]  /*0320*/  FMNMX3 R15, R6, R15, R8, !PT ;  /* 0x0000000f060f7276 */ /* 0x000fe40007800008 */
[C---:B--2---:R-:W-:Y:S01]  /*0330*/  FMNMX R17, R10.reuse, R17, PT ;  /* 0x000000110a117209 */ /* 0x044fe20003800000 */
[C---:B------:R-:W-:Y:S01]  /*0340*/  FADD R6, R10.reuse, R19 ;  /* 0x000000130a067221 */ /* 0x040fe20000000000 */
[----:B------:R-:W-:-:S03]  /*0350*/  FMNMX R15, R10, R15, !PT ;  /* 0x0000000f0a0f7209 */ /* 0x000fc60007800000 */
[----:B------:R-:W-:-:S04]  /*0360*/  FADD R6, -R17, R6 ;  /* 0x0000000611067221 */ /* 0x000fc80000000100 */
[----:B------:R-:W-:-:S04]  /*0370*/  FADD R6, -R15, R6 ;  /* 0x000000060f067221 */ /* 0x000fc80000000100 */
[----:B------:R-:W-:-:S05]  /*0380*/  FMUL R6, R6, 0.5 ;  /* 0x3f00000006067820 */ /* 0x000fca0000400000 */
[----:B------:R0:W-:Y:S01]  /*0390*/  STS [R3], R6 ;  /* 0x0000000603007388 */ /* 0x0001e20000000800 */
[----:B------:R-:W-:Y:S06]  /*03a0*/  BAR.SYNC.DEFER_BLOCKING 0x0 ;  /* 0x0000000000007b1d */ /* 0x000fec0000010000 */
[----:B------:R-:W-:Y:S05]  /*03b0*/  @P0 BRA `(.L_x_66) ;  /* 0x00000000003c0947 */ /* 0x000fea0003800000 */
[----:B0-----:R-:W-:Y:S04]  /*03c0*/  LDS R6, [R3] ;  /* 0x0000000003067984 */ /* 0x001fe80000000800 */
        /* <DEDUP_REMOVED lines=13> */
[----:B------:R1:W-:Y:S02]  /*04a0*/  STS [R3], R6 ;  /* 0x0000000603007388 */ /* 0x0003e40000000800 */
.L_x_66:
[----:B------:R-:W-:Y:S05]  /*04b0*/  BSYNC.RECONVERGENT B0 ;  /* 0x0000000000007941 */ /* 0x000fea0003800200 */
.L_x_65:
[----:B------:R-:W-:Y:S06]  /*04c0*/  BAR.SYNC.DEFER_BLOCKING 0x0 ;  /* 0x0000000000007b1d */ /* 0x000fec0000010000 */
[----:B------:R-:W-:Y:S04]  /*04d0*/  BSSY.RECONVERGENT B0, `(.L_x_67) ;  /* 0x0000011000007945 */ /* 0x000fe80003800200 */
[----:B------:R-:W-:Y:S05]  /*04e0*/  @P1 BRA `(.L_x_68) ;  /* 0x00000000003c1947 */ /* 0x000fea0003800000 */
[----:B01----:R-:W-:Y:S04]  /*04f0*/  LDS R6, [R3] ;  /* 0x0000000003067984 */ /* 0x003fe80000000800 */
        /* <DEDUP_REMOVED lines=14> */
.L_x_68:
[----:B------:R-:W-:Y:S05]  /*05e0*/  BSYNC.RECONVERGENT B0 ;  /* 0x0000000000007941 */ /* 0x000fea0003800200 */
.L_x_67:
[----:B------:R-:W-:Y:S06]  /*05f0*/  BAR.SYNC.DEFER_BLOCKING 0x0 ;  /* 0x0000000000007b1d */ /* 0x000fec0000010000 */
[----:B------:R-:W-:Y:S04]  /*0600*/  BSSY.RECONVERGENT B0, `(.L_x_69) ;  /* 0x0000011000007945 */ /* 0x000fe80003800200 */
[----:B------:R-:W-:Y:S05]  /*0610*/  @P2 BRA `(.L_x_70) ;  /* 0x00000000003c2947 */ /* 0x000fea0003800000 */
[----:B012---:R-:W-:Y:S04]  /*0620*/  LDS R6, [R3] ;  /* 0x0000000003067984 */ /* 0x007fe80000000800 */
        /* <DEDUP_REMOVED lines=14> */
.L_x_70:
[----:B------:R-:W-:Y:S05]  /*0710*/  BSYNC.RECONVERGENT B0 ;  /* 0x0000000000007941 */ /* 0x000fea0003800200 */
.L_x_69:
[----:B------:R-:W-:Y:S06]  /*0720*/  BAR.SYNC.DEFER_BLOCKING 0x0 ;  /* 0x0000000000007b1d */ /* 0x000fec0000010000 */
[----:B------:R-:W-:Y:S04]  /*0730*/  BSSY.RECONVERGENT B0, `(.L_x_71) ;  /* 0x0000011000007945 */ /* 0x000fe80003800200 */
[----:B------:R-:W-:Y:S05]  /*0740*/  @P3 BRA `(.L_x_72) ;  /* 0x00000000003c3947 */ /* 0x000fea0003800000 */
[----:B0123--:R-:W-:Y:S04]  /*0750*/  LDS R6, [R3] ;  /* 0x0000000003067984 */ /* 0x00ffe80000000800 */
        /* <DEDUP_REMOVED lines=14> */
.L_x_72:
[----:B------:R-:W-:Y:S05]  /*0840*/  BSYNC.RECONVERGENT B0 ;  /* 0x0000000000007941 */ /* 0x000fea0003800200 */
.L_x_71:
[----:B------:R-:W-:Y:S06]  /*0850*/  BAR.SYNC.DEFER_BLOCKING 0x0 ;  /* 0x0000000000007b1d */ /* 0x000fec0000010000 */
[----:B------:R-:W-:Y:S04]  /*0860*/  BSSY.RECONVERGENT B0, `(.L_x_73) ;  /* 0x0000011000007945 */ /* 0x000fe80003800200 */
[----:B------:R-:W-:Y:S05]  /*0870*/  @P4 BRA `(.L_x_74) ;  /* 0x00000000003c4947 */ /* 0x000fea0003800000 */
[----:B01234-:R-:W-:Y:S04]  /*0880*/  LDS R6, [R3] ;  /* 0x0000000003067984 */ /* 0x01ffe80000000800 */
        /* <DEDUP_REMOVED lines=14> */
.L_x_74:
[----:B------:R-:W-:Y:S05]  /*0970*/  BSYNC.RECONVERGENT B0 ;  /* 0x0000000000007941 */ /* 0x000fea0003800200 */
.L_x_73:
[----:B------:R-:W-:Y:S06]  /*0980*/  BAR.SYNC.DEFER_BLOCKING 0x0 ;  /* 0x0000000000007b1d */ /* 0x000fec0000010000 */
[----:B------:R-:W-:Y:S04]  /*0990*/  BSSY.RECONVERGENT B0, `(.L_x_75) ;  /* 0x000000e000007945 */ /* 0x000fe80003800200 */
[----:B------:R-:W-:Y:S05]  /*09a0*/  @P5 BRA `(.L_x_76) ;  /* 0x0000000000305947 */ /* 0x000fea0003800000 */
[----:B------:R-:W0:Y:S02]  /*09b0*/  LDS.128 R8, [UR7] ;  /* 0x00000007ff087984 */ /* 0x000e240008000c00 */
[C---:B01234-:R-:W-:Y:S01]  /*09c0*/  FADD R3, R8.reuse, R9 ;  /* 0x0000000908037221 */ /* 0x05ffe20000000000 */
[CCC-:B------:R-:W-:Y:S02]  /*09d0*/  FMNMX3 R6, R8.reuse, R9.reuse, R10.reuse, PT ;  /* 0x0000000908067276 */ /* 0x1c0fe4000380000a */
[--C-:B------:R-:W-:Y:S01]  /*09e0*/  FMNMX3 R8, R8, R9, R10.reuse, !PT ;  /* 0x0000000908087276 */ /* 0x100fe2000780000a */
[----:B------:R-:W-:Y:S01]  /*09f0*/  FADD R12, R3, R10 ;  /* 0x0000000a030c7221 */ /* 0x000fe20000000000 */
[-C--:B------:R-:W-:Y:S02]  /*0a00*/  FMNMX R6, R6, R11.reuse, PT ;  /* 0x0000000b06067209 */ /* 0x080fe40003800000 */
[----:B------:R-:W-:Y:S01]  /*0a10*/  FMNMX R8, R8, R11, !PT ;  /* 0x0000000b08087209 */ /* 0x000fe20007800000 */
[----:B------:R-:W-:-:S04]  /*0a20*/  FADD R3, R12, R11 ;  /* 0x0000000b0c037221 */ /* 0x000fc80000000000 */
[----:B------:R-:W-:-:S04]  /*0a30*/  FADD R3, -R6, R3 ;  /* 0x0000000306037221 */ /* 0x000fc80000000100 */
[----:B------:R-:W-:-:S04]  /*0a40*/  FADD R3, -R8, R3 ;  /* 0x0000000308037221 */ /* 0x000fc80000000100 */
[----:B------:R-:W-:-:S05]  /*0a50*/  FMUL R3, R3, 0.5 ;  /* 0x3f00000003037820 */ /* 0x000fca0000400000 */
[----:B------:R0:W-:Y:S02]  /*0a60*/  STS [UR7], R3 ;  /* 0x00000003ff007988 */ /* 0x0001e40008000807 */
.L_x_76:
[----:B------:R-:W-:Y:S05]  /*0a70*/  BSYNC.RECONVERGENT B0 ;  /* 0x0000000000007941 */ /* 0x000fea0003800200 */
.L_x_75:
[----:B------:R-:W-:Y:S06]  /*0a80*/  BAR.SYNC.DEFER_BLOCKING 0x0 ;  /* 0x0000000000007b1d */ /* 0x000fec0000010000 */
[----:B------:R-:W-:Y:S01]  /*0a90*/  BSSY.RECONVERGENT B0, `(.L_x_77) ;  /* 0x0000034000007945 */ /* 0x000fe20003800200 */
[----:B01234-:R-:W-:Y:S01]  /*0aa0*/  LDS R6, [UR7] ;  /* 0x00000007ff067984 */ /* 0x01ffe20008000800 */
[----:B------:R-:W-:Y:S06]  /*0ab0*/  BAR.SYNC.DEFER_BLOCKING 0x0 ;  /* 0x0000000000007b1d */ /* 0x000fec0000010000 */
[----:B------:R-:W0:Y:S04]  /*0ac0*/  LDS R3, [R0] ;  /* 0x0000000000037984 */ /* 0x000e280000000800 */
[----:B------:R-:W1:Y:S04]  /*0ad0*/  LDS R7, [R0+0x1000] ;  /* 0x0010000000077984 */ /* 0x000e680000000800 */
[----:B------:R-:W2:Y:S04]  /*0ae0*/  LDS R9, [R0+0x2000] ;  /* 0x0020000000097984 */ /* 0x000ea80000000800 */
[----:B------:R-:W3:Y:S01]  /*0af0*/  LDS R11, [R0+0x3000] ;  /* 0x00300000000b7984 */ /* 0x000ee20000000800 */
[C---:B0-----:R-:W-:Y:S01]  /*0b00*/  FADD R3, -R6.reuse, R3 ;  /* 0x0000000306037221 */ /* 0x041fe20000000100 */
[----:B-1----:R-:W-:-:S03]  /*0b10*/  FADD R7, -R6, R7 ;  /* 0x0000000706077221 */ /* 0x002fc60000000100 */
[----:B------:R-:W-:Y:S01]  /*0b20*/  FADD R13, |R3|, -RZ ;  /* 0x800000ff030d7221 */ /* 0x000fe20000000200 */
[----:B--2---:R-:W-:Y:S01]  /*0b30*/  FADD R9, -R6, R9 ;  /* 0x0000000906097221 */ /* 0x004fe20000000100 */
[----:B------:R-:W-:-:S03]  /*0b40*/  FADD R15, |R7|, -RZ ;  /* 0x800000ff070f7221 */ /* 0x000fc60000000200 */
[----:B------:R-:W-:Y:S01]  /*0b50*/  STS [R0], R13 ;  /* 0x0000000d00007388 */ /* 0x000fe20000000800 */
[----:B---3--:R-:W-:Y:S01]  /*0b60*/  FADD R11, -R6, R11 ;  /* 0x0000000b060b7221 */ /* 0x008fe20000000100 */
[----:B------:R-:W-:Y:S02]  /*0b70*/  FADD R17, |R9|, -RZ ;  /* 0x800000ff09117221 */ /* 0x000fe40000000200 */
[----:B------:R-:W-:Y:S01]  /*0b80*/  STS [R0+0x1000], R15 ;  /* 0x0010000f00007388 */ /* 0x000fe20000000800 */
[----:B------:R-:W-:-:S03]  /*0b90*/  FADD R11, |R11|, -RZ ;  /* 0x800000ff0b0b7221 */ /* 0x000fc60000000200 */
        /* <DEDUP_REMOVED lines=35> */
.L_x_78:
[----:B------:R-:W-:Y:S05]  /*0dd0*/  BSYNC.RECONVERGENT B0 ;  /* 0x0000000000007941 */ /* 0x000fea0003800200 */
.L_x_77:
        /* <DEDUP_REMOVED lines=18> */
.L_x_80:
[----:B------:R-:W-:Y:S05]  /*0f00*/  BSYNC.RECONVERGENT B0 ;  /* 0x0000000000007941 */ /* 0x000fea0003800200 */
.L_x_79:
        /* <DEDUP_REMOVED lines=18> */
.L_x_82:
[----:B------:R-:W-:Y:S05]  /*1030*/  BSYNC.RECONVERGENT B0 ;  /* 0x0000000000007941 */ /* 0x000fea0003800200 */
.L_x_81:
        /* <DEDUP_REMOVED lines=18> */
.L_x_84:
[----:B------:R-:W-:Y:S05]  /*1160*/  BSYNC.RECONVERGENT B0 ;  /* 0x0000000000007941 */ /* 0x000fea0003800200 */
.L_x_83:
        /* <DEDUP_REMOVED lines=18> */
.L_x_86:
[----:B------:R-:W-:Y:S05]  /*1290*/  BSYNC.RECONVERGENT B0 ;  /* 0x0000000000007941 */ /* 0x000fea0003800200 */
.L_x_85:
[----:B------:R-:W-:Y:S06]  /*12a0*/  BAR.SYNC.DEFER_BLOCKING 0x0 ;  /* 0x0000000000007b1d */ /* 0x000fec0000010000 */
[----:B------:R-:W-:Y:S04]  /*12b0*/  BSSY.RECONVERGENT B0, `(.L_x_87) ;  /* 0x0000013000007945 */ /* 0x000fe80003800200 */
[----:B------:R-:W-:Y:S05]  /*12c0*/  @P5 BRA `(.L_x_88) ;  /* 0x0000000000445947 */ /* 0x000fea0003800000 */
[----:B------:R-:W0:Y:S01]  /*12d0*/  LDS.128 R8, [UR7+0x4000] ;  /* 0x00400007ff087984 */ /* 0x000e220008000c00 */
[----:B------:R-:W-:Y:S01]  /*12e0*/  UMOV UR4, 0xc710cb29 ;  /* 0xc710cb2900047882 */ /* 0x000fe20000000000 */
[----:B------:R-:W-:Y:S01]  /*12f0*/  UMOV UR5, 0x3ff7b8ba ;  /* 0x3ff7b8ba00057882 */ /* 0x000fe20000000000 */
        /* <DEDUP_REMOVED lines=9> */
[----:B------:R-:W0:Y:S02]  /*1390*/  F2F.F64.F32 R8, R3 ;  /* 0x0000000300087310 */ /* 0x000e240000201800 */
[----:B0-----:R-:W-:-:S08]  /*13a0*/  DMUL R8, R8, 0.5 ;  /* 0x3fe0000008087828 */ /* 0x001fd00000000000 */
[----:B------:R-:W-:-:S10]  /*13b0*/  DMUL R8, R8, UR4 ;  /* 0x0000000408087c28 */ /* 0x000fd40008000000 */
[----:B------:R-:W0:Y:S02]  /*13c0*/  F2F.F32.F64 R8, R8 ;  /* 0x0000000800087310 */ /* 0x000e240000301000 */
[----:B0-----:R0:W-:Y:S02]  /*13d0*/  STS [UR7+0x4000], R8 ;  /* 0x00400008ff007988 */ /* 0x0011e40008000807 */
.L_x_88:
[----:B------:R-:W-:Y:S05]  /*13e0*/  BSYNC.RECONVERGENT B0 ;  /* 0x0000000000007941 */ /* 0x000fea0003800200 */
.L_x_87:
[----:B------:R-:W-:Y:S06]  /*13f0*/  BAR.SYNC.DEFER_BLOCKING 0x0 ;  /* 0x0000000000007b1d */ /* 0x000fec0000010000 */
[----:B------:R-:W-:Y:S01]  /*1400*/  BSSY.RECONVERGENT B0, `(.L_x_89) ;  /* 0x000000f000007945 */ /* 0x000fe20003800200 */
[----:B01234-:R-:W0:Y:S01]  /*1410*/  LDS R3, [UR7+0x4000] ;  /* 0x00400007ff037984 */ /* 0x01fe220008000800 */
[----:B------:R-:W-:Y:S06]  /*1420*/  BAR.SYNC.DEFER_BLOCKING 0x0 ;  /* 0x0000000000007b1d */ /* 0x000fec0000010000 */
[----:B------:R-:W1:Y:S01]  /*1430*/  LDS R7, [R2] ;  /* 0x0000000002077984 */ /* 0x000e620000000800 */
[----:B0-----:R-:W0:Y:S02]  /*1440*/  MUFU.RCP R8, R3 ;  /* 0x0000000300087308 */ /* 0x001e240000001000 */
[----:B0-----:R-:W-:-:S04]  /*1450*/  FFMA R9, -R3, R8, 1 ;  /* 0x3f80000003097423 */ /* 0x001fc80000000108 */
[----:B------:R-:W-:Y:S01]  /*1460*/  FFMA R9, R8, R9, R8 ;  /* 0x0000000908097223 */ /* 0x000fe20000000008 */
[----:B-1----:R-:W-:-:S04]  /*1470*/  FADD R0, -R6, R7 ;  /* 0x0000000706007221 */ /* 0x002fc80000000100 */
[----:B------:R-:W0:Y:S01]  /*1480*/  FCHK P0, R0, R3 ;  /* 0x0000000300007302 */ /* 0x000e220000000000 */
[----:B------:R-:W-:-:S04]  /*1490*/  FFMA R8, R0, R9, RZ ;  /* 0x0000000900087223 */ /* 0x000fc800000000ff */
[----:B------:R-:W-:-:S04]  /*14a0*/  FFMA R7, -R3, R8, R0 ;  /* 0x0000000803077223 */ /* 0x000fc80000000100 */
[----:B------:R-:W-:Y:S01]  /*14b0*/  FFMA R7, R9, R7, R8 ;  /* 0x0000000709077223 */ /* 0x000fe20000000008 */
[----:B0-----:R-:W-:Y:S06]  /*14c0*/  @!P0 BRA `(.L_x_90) ;  /* 0x0000000000088947 */ /* 0x001fec0003800000 */
[----:B------:R-:W-:-:S07]  /*14d0*/  MOV R8, 0x14f0 ;  /* 0x000014f000087802 */ /* 0x000fce0000000f00 */
[----:B------:R-:W-:Y:S05]  /*14e0*/  CALL.REL.NOINC `($__internal_1_$__cuda_sm3x_div_rn_noftz_f32_slowpath) ;  /* 0x0000000000f87944 */ /* 0x000fea0003c00000 */
.L_x_90:
[----:B------:R-:W-:Y:S05]  /*14f0*/  BSYNC.RECONVERGENT B0 ;  /* 0x0000000000007941 */ /* 0x000fea0003800200 */
.L_x_89:
[----:B------:R-:W0:Y:S01]  /*1500*/  LDS R9, [R2+0x1000] ;  /* 0x0010000002097984 */ /* 0x000e220000000800 */
[----:B------:R-:W1:Y:S01]  /*1510*/  MUFU.RCP R0, R3 ;  /* 0x0000000300007308 */ /* 0x000e620000001000 */
[----:B------:R-:W-:Y:S02]  /*1520*/  BSSY.RECONVERGENT B0, `(.L_x_91) ;  /* 0x000000e000007945 */ /* 0x000fe40003800200 */
[----:B------:R2:W-:Y:S01]  /*1530*/  STS [R2], R7 ;  /* 0x0000000702007388 */ /* 0x0005e20000000800 */
[----:B-1----:R-:W-:-:S04]  /*1540*/  FFMA R11, -R3, R0, 1 ;  /* 0x3f800000030b7423 */ /* 0x002fc80000000100 */
[----:B------:R-:W-:Y:S01]  /*1550*/  FFMA R0, R0, R11, R0 ;  /* 0x0000000b00007223 */ /* 0x000fe20000000000 */
[----:B0-----:R-:W-:-:S04]  /*1560*/  FADD R8, -R6, R9 ;  /* 0x0000000906087221 */ /* 0x001fc80000000100 */
[----:B------:R-:W0:Y:S01]  /*1570*/  FCHK P0, R8, R3 ;  /* 0x0000000308007302 */ /* 0x000e220000000000 */
[----:B------:R-:W-:-:S04]  /*1580*/  FFMA R9, R0, R8, RZ ;  /* 0x0000000800097223 */ /* 0x000fc800000000ff */
[----:B------:R-:W-:-:S04]  /*1590*/  FFMA R10, -R3, R9, R8 ;  /* 0x00000009030a7223 */ /* 0x000fc80000000108 */
[----:B------:R-:W-:Y:S01]  /*15a0*/  FFMA R9, R0, R10, R9 ;  /* 0x0000000a00097223 */ /* 0x000fe20000000009 */
[----:B0-2---:R-:W-:Y:S06]  /*15b0*/  @!P0 BRA `(.L_x_92) ;  /* 0x0000000000108947 */ /* 0x005fec0003800000 */
[----:B------:R-:W-:Y:S02]  /*15c0*/  MOV R0, R8 ;  /* 0x0000000800007202 */ /* 0x000fe40000000f00 */
[----:B------:R-:W-:-:S07]  /*15d0*/  MOV R8, 0x15f0 ;  /* 0x000015f000087802 */ /* 0x000fce0000000f00 */
[----:B------:R-:W-:Y:S05]  /*15e0*/  CALL.REL.NOINC `($__internal_1_$__cuda_sm3x_div_rn_noftz_f32_slowpath) ;  /* 0x0000000000b87944 */ /* 0x000fea0003c00000 */
[----:B------:R-:W-:-:S07]  /*15f0*/  MOV R9, R7 ;  /* 0x0000000700097202 */ /* 0x000fce0000000f00 */
.L_x_92:
[----:B------:R-:W-:Y:S05]  /*1600*/  BSYNC.RECONVERGENT B0 ;  /* 0x0000000000007941 */ /* 0x000fea0003800200 */
.L_x_91:
[----:B------:R-:W0:Y:S01]  /*1610*/  LDS R7, [R2+0x2000] ;  /* 0x0020000002077984 */ /* 0x000e220000000800 */
[----:B------:R-:W1:Y:S01]  /*1620*/  MUFU.RCP R0, R3 ;  /* 0x0000000300007308 */ /* 0x000e620000001000 */
[----:B------:R-:W-:Y:S02]  /*1630*/  BSSY.RECONVERGENT B0, `(.L_x_93) ;  /* 0x000000d000007945 */ /* 0x000fe40003800200 */
[----:B------:R2:W-:Y:S01]  /*1640*/  STS [R2+0x1000], R9 ;  /* 0x0010000902007388 */ /* 0x0005e20000000800 */
        /* <DEDUP_REMOVED lines=11> */
.L_x_94:
[----:B------:R-:W-:Y:S05]  /*1700*/  BSYNC.RECONVERGENT B0 ;  /* 0x0000000000007941 */ /* 0x000fea0003800200 */
.L_x_93:
        /* <DEDUP_REMOVED lines=15> */
[----:B------:R-:W-:-:S07]  /*1800*/  IMAD.MOV.U32 R9, RZ, RZ, R7 ;  /* 0x000000ffff097224 */ /* 0x000fce00078e0007 */
.L_x_96:
[----:B------:R-:W-:Y:S05]  /*1810*/  BSYNC.RECONVERGENT B0 ;  /* 0x0000000000007941 */ /* 0x000fea0003800200 */
.L_x_95:
[----:B------:R-:W-:Y:S01]  /*1820*/  STS [R2+0x3000], R9 ;  /* 0x0030000902007388 */ /* 0x000fe20000000800 */
[----:B------:R-:W-:Y:S06]  /*1830*/  BAR.SYNC.DEFER_BLOCKING 0x0 ;  /* 0x0000000000007b1d */ /* 0x000fec0000010000 */
[----:B------:R-:W0:Y:S04]  /*1840*/  LDS R3, [R2] ;  /* 0x0000000002037984 */ /* 0x000e280000000800 */
[----:B------:R-:W1:Y:S04]  /*1850*/  LDS R7, [R2+0x1000] ;  /* 0x0010000002077984 */ /* 0x000e680000000800 */
[----:B------:R-:W2:Y:S04]  /*1860*/  LDS R11, [R2+0x2000] ;  /* 0x00200000020b7984 */ /* 0x000ea80000000800 */
[----:B------:R-:W3:Y:S04]  /*1870*/  LDS R13, [R2+0x3000] ;  /* 0x00300000020d7984 */ /* 0x000ee80000000800 */
[----:B0-----:R-:W-:Y:S04]  /*1880*/  STG.E desc[UR8][R4.64], R3 ;  /* 0x0000000304007986 */ /* 0x001fe8000c101908 */
[----:B-1----:R-:W-:Y:S04]  /*1890*/  STG.E desc[UR8][R4.64+0x1000], R7 ;  /* 0x0010000704007986 */ /* 0x002fe8000c101908 */
[----:B--2---:R-:W-:Y:S04]  /*18a0*/  STG.E desc[UR8][R4.64+0x2000], R11 ;  /* 0x0020000b04007986 */ /* 0x004fe8000c101908 */
[----:B---3--:R-:W-:Y:S01]  /*18b0*/  STG.E desc[UR8][R4.64+0x3000], R13 ;  /* 0x0030000d04007986 */ /* 0x008fe2000c101908 */
[----:B------:R-:W-:Y:S05]  /*18c0*/  EXIT ;  /* 0x000000000000794d */ /* 0x000fea0003800000 */
        .weak           $__internal_1_$__cuda_sm3x_div_rn_noftz_f32_slowpath
        .type           $__internal_1_$__cuda_sm3x_div_rn_noftz_f32_slowpath,@function
        .size           $__internal_1_$__cuda_sm3x_div_rn_noftz_f32_slowpath,(.L_x_112 - $__internal_1_$__cuda_sm3x_div_rn_noftz_f32_slowpath)
$__internal_1_$__cuda_sm3x_div_rn_noftz_f32_slowpath:
[----:B------:R-:W-:Y:S01]  /*18d0*/  SHF.R.U32.HI R9, RZ, 0x17, R3 ;  /* 0x00000017ff097819 */ /* 0x000fe20000011603 */
[----:B------:R-:W-:Y:S01]  /*18e0*/  BSSY.RECONVERGENT B1, `(.L_x_97) ;  /* 0x0000063000017945 */ /* 0x000fe20003800200 */
[----:B------:R-:W-:Y:S02]  /*18f0*/  SHF.R.U32.HI R7, RZ, 0x17, R0 ;  /* 0x00000017ff077819 */ /* 0x000fe40000011600 */
[----:B------:R-:W-:Y:S02]  /*1900*/  LOP3.LUT R14, R9, 0xff, RZ, 0xc0, !PT ;  /* 0x000000ff090e7812 */ /* 0x000fe400078ec0ff */
[----:B------:R-:W-:Y:S02]  /*1910*/  LOP3.LUT R12, R7, 0xff, RZ, 0xc0, !PT ;  /* 0x000000ff070c7812 */ /* 0x000fe400078ec0ff */
[----:B------:R-:W-:Y:S02]  /*1920*/  IADD3 R11, PT, PT, R14, -0x1, RZ ;  /* 0xffffffff0e0b7810 */ /* 0x000fe40007ffe0ff */
[----:B------:R-:W-:-:S02]  /*1930*/  IADD3 R10, PT, PT, R12, -0x1, RZ ;  /* 0xffffffff0c0a7810 */ /* 0x000fc40007ffe0ff */
[----:B------:R-:W-:Y:S02]  /*1940*/  ISETP.GT.U32.AND P0, PT, R11, 0xfd, PT ;  /* 0x000000fd0b00780c */ /* 0x000fe40003f04070 */
[----:B------:R-:W-:Y:S02]  /*1950*/  MOV R9, R3 ;  /* 0x0000000300097202 */ /* 0x000fe40000000f00 */
[----:B------:R-:W-:-:S13]  /*1960*/  ISETP.GT.U32.OR P0, PT, R10, 0xfd, P0 ;  /* 0x000000fd0a00780c */ /* 0x000fda0000704470 */
[----:B------:R-:W-:Y:S01]  /*1970*/  @!P0 IMAD.MOV.U32 R7, RZ, RZ, RZ ;  /* 0x000000ffff078224 */ /* 0x000fe200078e00ff */
[----:B------:R-:W-:Y:S06]  /*1980*/  @!P0 BRA `(.L_x_98) ;  /* 0x00000000005c8947 */ /* 0x000fec0003800000 */
[----:B------:R-:W-:Y:S02]  /*1990*/  FSETP.GTU.FTZ.AND P0, PT, |R0|, +INF , PT ;  /* 0x7f8000000000780b */ /* 0x000fe40003f1c200 */
[----:B------:R-:W-:-:S04]  /*19a0*/  FSETP.GTU.FTZ.AND P1, PT, |R3|, +INF , PT ;  /* 0x7f8000000300780b */ /* 0x000fc80003f3c200 */
[----:B------:R-:W-:-:S13]  /*19b0*/  PLOP3.LUT P0, PT, P0, P1, PT, 0xf8, 0x8f ;  /* 0x00000000008f781c */ /* 0x000fda0000703f70 */
[----:B------:R-:W-:Y:S05]  /*19c0*/  @P0 BRA `(.L_x_99) ;  /* 0x00000004004c0947 */ /* 0x000fea0003800000 */
[----:B------:R-:W-:-:S13]  /*19d0*/  LOP3.LUT P0, RZ, R9, 0x7fffffff, R0, 0xc8, !PT ;  /* 0x7fffffff09ff7812 */ /* 0x000fda000780c800 */
[----:B------:R-:W-:Y:S05]  /*19e0*/  @!P0 BRA `(.L_x_100) ;  /* 0x00000004003c8947 */ /* 0x000fea0003800000 */
[C---:B------:R-:W-:Y:S02]  /*19f0*/  FSETP.NEU.FTZ.AND P0, PT, |R0|.reuse, +INF , PT ;  /* 0x7f8000000000780b */ /* 0x040fe40003f1d200 */
[----:B------:R-:W-:Y:S02]  /*1a00*/  FSETP.NEU.FTZ.AND P2, PT, |R3|, +INF , PT ;  /* 0x7f8000000300780b */ /* 0x000fe40003f5d200 */
[----:B------:R-:W-:-:S11]  /*1a10*/  FSETP.NEU.FTZ.AND P1, PT, |R0|, +INF , PT ;  /* 0x7f8000000000780b */ /* 0x000fd60003f3d200 */
[----:B------:R-:W-:Y:S05]  /*1a20*/  @!P2 BRA !P0, `(.L_x_100) ;  /* 0x00000004002ca947 */ /* 0x000fea0004000000 */
[----:B------:R-:W-:-:S04]  /*1a30*/  LOP3.LUT P0, RZ, R0, 0x7fffffff, RZ, 0xc0, !PT ;  /* 0x7fffffff00ff7812 */ /* 0x000fc8000780c0ff */
[----:B------:R-:W-:-:S13]  /*1a40*/  PLOP3.LUT P0, PT, P2, P0, PT, 0x2f, 0xf2 ;  /* 0x0000000000f2781c */ /* 0x000fda0001700577 */
[----:B------:R-:W-:Y:S05]  /*1a50*/  @P0 BRA `(.L_x_101) ;  /* 0x0000000400180947 */ /* 0x000fea0003800000 */
[----:B------:R-:W-:-:S04]  /*1a60*/  LOP3.LUT P0, RZ, R9, 0x7fffffff, RZ, 0xc0, !PT ;  /* 0x7fffffff09ff7812 */ /* 0x000fc8000780c0ff */
[----:B------:R-:W-:-:S13]  /*1a70*/  PLOP3.LUT P0, PT, P1, P0, PT, 0x2f, 0xf2 ;  /* 0x0000000000f2781c */ /* 0x000fda0000f00577 */
[----:B------:R-:W-:Y:S05]  /*1a80*/  @P0 BRA `(.L_x_102) ;  /* 0x0000000400000947 */ /* 0x000fea0003800000 */
[----:B------:R-:W-:Y:S02]  /*1a90*/  ISETP.GE.AND P0, PT, R10, RZ, PT ;  /* 0x000000ff0a00720c */ /* 0x000fe40003f06270 */
[----:B------:R-:W-:-:S11]  /*1aa0*/  ISETP.GE.AND P1, PT, R11, RZ, PT ;  /* 0x000000ff0b00720c */ /* 0x000fd60003f26270 */
[----:B------:R-:W-:Y:S01]  /*1ab0*/  @P0 MOV R7, RZ ;  /* 0x000000ff00070202 */ /* 0x000fe20000000f00 */
[----:B------:R-:W-:Y:S01]  /*1ac0*/  @!P0 FFMA R0, R0, 1.84467440737095516160e+19, RZ ;  /* 0x5f80000000008823 */ /* 0x000fe200000000ff */
[----:B------:R-:W-:Y:S01]  /*1ad0*/  @!P0 MOV R7, 0xffffffc0 ;  /* 0xffffffc000078802 */ /* 0x000fe20000000f00 */
[----:B------:R-:W-:-:S03]  /*1ae0*/  @!P1 FFMA R9, R3, 1.84467440737095516160e+19, RZ ;  /* 0x5f80000003099823 */ /* 0x000fc600000000ff */
[----:B------:R-:W-:-:S07]  /*1af0*/  @!P1 IADD3 R7, PT, PT, R7, 0x40, RZ ;  /* 0x0000004007079810 */ /* 0x000fce0007ffe0ff */
.L_x_98:
[----:B------:R-:W-:Y:S01]  /*1b00*/  LEA R10, R14, 0xc0800000, 0x17 ;  /* 0xc08000000e0a7811 */ /* 0x000fe200078eb8ff */
[----:B------:R-:W-:Y:S03]  /*1b10*/  BSSY.RECONVERGENT B2, `(.L_x_103) ;  /* 0x0000036000027945 */ /* 0x000fe60003800200 */
[----:B------:R-:W-:Y:S01]  /*1b20*/  IADD3 R10, PT, PT, -R10, R9, RZ ;  /* 0x000000090a0a7210 */ /* 0x000fe20007ffe1ff */
[----:B------:R-:W-:-:S03]  /*1b30*/  VIADD R9, R12, 0xffffff81 ;  /* 0xffffff810c097836 */ /* 0x000fc60000000000 */
[----:B------:R0:W1:Y:S01]  /*1b40*/  MUFU.RCP R11, R10 ;  /* 0x0000000a000b7308 */ /* 0x0000620000001000 */
[----:B------:R-:W-:Y:S01]  /*1b50*/  FADD.FTZ R13, -R10, -RZ ;  /* 0x800000ff0a0d7221 */ /* 0x000fe20000010100 */
[C---:B------:R-:W-:Y:S01]  /*1b60*/  IMAD R0, R9.reuse, -0x800000, R0 ;  /* 0xff80000009007824 */ /* 0x040fe200078e0200 */
[----:B0-----:R-:W-:-:S04]  /*1b70*/  IADD3 R10, PT, PT, R9, 0x7f, -R14 ;  /* 0x0000007f090a7810 */ /* 0x001fc80007ffe80e */
[----:B------:R-:W-:Y:S01]  /*1b80*/  IADD3 R10, PT, PT, R10, R7, RZ ;  /* 0x000000070a0a7210 */ /* 0x000fe20007ffe0ff */
[----:B-1----:R-:W-:-:S04]  /*1b90*/  FFMA R12, R11, R13, 1 ;  /* 0x3f8000000b0c7423 */ /* 0x002fc8000000000d */
[----:B------:R-:W-:-:S04]  /*1ba0*/  FFMA R16, R11, R12, R11 ;  /* 0x0000000c0b107223 */ /* 0x000fc8000000000b */
[----:B------:R-:W-:-:S04]  /*1bb0*/  FFMA R11, R0, R16, RZ ;  /* 0x00000010000b7223 */ /* 0x000fc800000000ff */
[----:B------:R-:W-:-:S04]  /*1bc0*/  FFMA R12, R13, R11, R0 ;  /* 0x0000000b0d0c7223 */ /* 0x000fc80000000000 */
[----:B------:R-:W-:-:S04]  /*1bd0*/  FFMA R11, R16, R12, R11 ;  /* 0x0000000c100b7223 */ /* 0x000fc8000000000b */
[----:B------:R-:W-:-:S04]  /*1be0*/  FFMA R12, R13, R11, R0 ;  /* 0x0000000b0d0c7223 */ /* 0x000fc80000000000 */
[----:B------:R-:W-:-:S05]  /*1bf0*/  FFMA R0, R16, R12, R11 ;  /* 0x0000000c10007223 */ /* 0x000fca000000000b */
[----:B------:R-:W-:-:S04]  /*1c00*/  SHF.R.U32.HI R9, RZ, 0x17, R0 ;  /* 0x00000017ff097819 */ /* 0x000fc80000011600 */
[----:B------:R-:W-:-:S04]  /*1c10*/  LOP3.LUT R9, R9, 0xff, RZ, 0xc0, !PT ;  /* 0x000000ff09097812 */ /* 0x000fc800078ec0ff */
[----:B------:R-:W-:-:S04]  /*1c20*/  IADD3 R13, PT, PT, R9, R10, RZ ;  /* 0x0000000a090d7210 */ /* 0x000fc80007ffe0ff */
[----:B------:R-:W-:-:S04]  /*1c30*/  IADD3 R7, PT, PT, R13, -0x1, RZ ;  /* 0xffffffff0d077810 */ /* 0x000fc80007ffe0ff */
[----:B------:R-:W-:-:S13]  /*1c40*/  ISETP.GE.U32.AND P0, PT, R7, 0xfe, PT ;  /* 0x000000fe0700780c */ /* 0x000fda0003f06070 */
[----:B------:R-:W-:Y:S05]  /*1c50*/  @!P0 BRA `(.L_x_104) ;  /* 0x0000000000808947 */ /* 0x000fea0003800000 */
[----:B------:R-:W-:-:S13]  /*1c60*/  ISETP.GT.AND P0, PT, R13, 0xfe, PT ;  /* 0x000000fe0d00780c */ /* 0x000fda0003f04270 */
[----:B------:R-:W-:Y:S05]  /*1c70*/  @P0 BRA `(.L_x_105) ;  /* 0x00000000006c0947 */ /* 0x000fea0003800000 */
[----:B------:R-:W-:-:S13]  /*1c80*/  ISETP.GE.AND P0, PT, R13, 0x1, PT ;  /* 0x000000010d00780c */ /* 0x000fda0003f06270 */
[----:B------:R-:W-:Y:S05]  /*1c90*/  @P0 BRA `(.L_x_106) ;  /* 0x0000000000740947 */ /* 0x000fea0003800000 */
[----:B------:R-:W-:Y:S02]  /*1ca0*/  ISETP.GE.AND P0, PT, R13, -0x18, PT ;  /* 0xffffffe80d00780c */ /* 0x000fe40003f06270 */
[----:B------:R-:W-:-:S11]  /*1cb0*/  LOP3.LUT R0, R0, 0x80000000, RZ, 0xc0, !PT ;  /* 0x8000000000007812 */ /* 0x000fd600078ec0ff */
[----:B------:R-:W-:Y:S05]  /*1cc0*/  @!P0 BRA `(.L_x_106) ;  /* 0x0000000000688947 */ /* 0x000fea0003800000 */
[CCC-:B------:R-:W-:Y:S01]  /*1cd0*/  FFMA.RZ R7, R16.reuse, R12.reuse, R11.reuse ;  /* 0x0000000c10077223 */ /* 0x1c0fe2000000c00b */
[CCC-:B------:R-:W-:Y:S01]  /*1ce0*/  FFMA.RM R10, R16.reuse, R12.reuse, R11.reuse ;  /* 0x0000000c100a7223 */ /* 0x1c0fe2000000400b */
[C---:B------:R-:W-:Y:S02]  /*1cf0*/  ISETP.NE.AND P2, PT, R13.reuse, RZ, PT ;  /* 0x000000ff0d00720c */ /* 0x040fe40003f45270 */
[----:B------:R-:W-:Y:S02]  /*1d00*/  ISETP.NE.AND P1, PT, R13, RZ, PT ;  /* 0x000000ff0d00720c */ /* 0x000fe40003f25270 */
[----:B------:R-:W-:Y:S01]  /*1d10*/  LOP3.LUT R9, R7, 0x7fffff, RZ, 0xc0, !PT ;  /* 0x007fffff07097812 */ /* 0x000fe200078ec0ff */
[----:B------:R-:W-:Y:S01]  /*1d20*/  FFMA.RP R7, R16, R12, R11 ;  /* 0x0000000c10077223 */ /* 0x000fe2000000800b */
[----:B------:R-:W-:Y:S01]  /*1d30*/  IADD3 R12, PT, PT, R13, 0x20, RZ ;  /* 0x000000200d0c7810 */ /* 0x000fe20007ffe0ff */
[----:B------:R-:W-:Y:S01]  /*1d40*/  IMAD.MOV R11, RZ, RZ, -R13 ;  /* 0x000000ffff0b7224 */ /* 0x000fe200078e0a0d */
[----:B------:R-:W-:-:S02]  /*1d50*/  LOP3.LUT R9, R9, 0x800000, RZ, 0xfc, !PT ;  /* 0x0080000009097812 */ /* 0x000fc400078efcff */
[----:B------:R-:W-:Y:S02]  /*1d60*/  FSETP.NEU.FTZ.AND P0, PT, R7, R10, PT ;  /* 0x0000000a0700720b */ /* 0x000fe40003f1d000 */
[----:B------:R-:W-:Y:S02]  /*1d70*/  SHF.L.U32 R12, R9, R12, RZ ;  /* 0x0000000c090c7219 */ /* 0x000fe400000006ff */
[----:B------:R-:W-:Y:S02]  /*1d80*/  SEL R10, R11, RZ, P2 ;  /* 0x000000ff0b0a7207 */ /* 0x000fe40001000000 */
[----:B------:R-:W-:Y:S02]  /*1d90*/  ISETP.NE.AND P1, PT, R12, RZ, P1 ;  /* 0x000000ff0c00720c */ /* 0x000fe40000f25270 */
[----:B------:R-:W-:Y:S02]  /*1da0*/  SHF.R.U32.HI R10, RZ, R10, R9 ;  /* 0x0000000aff0a7219 */ /* 0x000fe40000011609 */
[----:B------:R-:W-:-:S02]  /*1db0*/  PLOP3.LUT P0, PT, P0, P1, PT, 0xf8, 0x8f ;  /* 0x00000000008f781c */ /* 0x000fc40000703f70 */
[----:B------:R-:W-:Y:S02]  /*1dc0*/  SHF.R.U32.HI R12, RZ, 0x1, R10 ;  /* 0x00000001ff0c7819 */ /* 0x000fe4000001160a */
[----:B------:R-:W-:-:S04]  /*1dd0*/  SEL R7, RZ, 0x1, !P0 ;  /* 0x00000001ff077807 */ /* 0x000fc80004000000 */
[----:B------:R-:W-:-:S04]  /*1de0*/  LOP3.LUT R7, R7, 0x1, R12, 0xf8, !PT ;  /* 0x0000000107077812 */ /* 0x000fc800078ef80c */
[----:B------:R-:W-:-:S04]  /*1df0*/  LOP3.LUT R7, R7, R10, RZ, 0xc0, !PT ;  /* 0x0000000a07077212 */ /* 0x000fc800078ec0ff */
[----:B------:R-:W-:-:S04]  /*1e00*/  IADD3 R7, PT, PT, R12, R7, RZ ;  /* 0x000000070c077210 */ /* 0x000fc80007ffe0ff */
[----:B------:R-:W-:Y:S01]  /*1e10*/  LOP3.LUT R0, R7, R0, RZ, 0xfc, !PT ;  /* 0x0000000007007212 */ /* 0x000fe200078efcff */
[----:B------:R-:W-:Y:S06]  /*1e20*/  BRA `(.L_x_106) ;  /* 0x0000000000107947 */ /* 0x000fec0003800000 */
.L_x_105:
[----:B------:R-:W-:-:S04]  /*1e30*/  LOP3.LUT R0, R0, 0x80000000, RZ, 0xc0, !PT ;  /* 0x8000000000007812 */ /* 0x000fc800078ec0ff */
[----:B------:R-:W-:Y:S01]  /*1e40*/  LOP3.LUT R0, R0, 0x7f800000, RZ, 0xfc, !PT ;  /* 0x7f80000000007812 */ /* 0x000fe200078efcff */
[----:B------:R-:W-:Y:S06]  /*1e50*/  BRA `(.L_x_106) ;  /* 0x0000000000047947 */ /* 0x000fec0003800000 */
.L_x_104:
[----:B------:R-:W-:-:S07]  /*1e60*/  LEA R0, R10, R0, 0x17 ;  /* 0x000000000a007211 */ /* 0x000fce00078eb8ff */
.L_x_106:
[----:B------:R-:W-:Y:S05]  /*1e70*/  BSYNC.RECONVERGENT B2 ;  /* 0x0000000000027941 */ /* 0x000fea0003800200 */
.L_x_103:
[----:B------:R-:W-:Y:S05]  /*1e80*/  BRA `(.L_x_107) ;  /* 0x0000000000207947 */ /* 0x000fea0003800000 */
.L_x_102:
[----:B------:R-:W-:-:S04]  /*1e90*/  LOP3.LUT R0, R9, 0x80000000, R0, 0x48, !PT ;  /* 0x8000000009007812 */ /* 0x000fc800078e4800 */
[----:B------:R-:W-:Y:S01]  /*1ea0*/  LOP3.LUT R0, R0, 0x7f800000, RZ, 0xfc, !PT ;  /* 0x7f80000000007812 */ /* 0x000fe200078efcff */
[----:B------:R-:W-:Y:S06]  /*1eb0*/  BRA `(.L_x_107) ;  /* 0x0000000000147947 */ /* 0x000fec0003800000 */
.L_x_101:
[----:B------:R-:W-:Y:S01]  /*1ec0*/  LOP3.LUT R0, R9, 0x80000000, R0, 0x48, !PT ;  /* 0x8000000009007812 */ /* 0x000fe200078e4800 */
[----:B------:R-:W-:Y:S06]  /*1ed0*/  BRA `(.L_x_107) ;  /* 0x00000000000c7947 */ /* 0x000fec0003800000 */
.L_x_100:
[----:B------:R-:W0:Y:S01]  /*1ee0*/  MUFU.RSQ R0, -QNAN ;  /* 0xffc0000000007908 */ /* 0x000e220000001400 */
[----:B------:R-:W-:Y:S05]  /*1ef0*/  BRA `(.L_x_107) ;  /* 0x0000000000047947 */ /* 0x000fea0003800000 */
.L_x_99:
[----:B------:R-:W-:-:S07]  /*1f00*/  FADD.FTZ R0, R0, R3 ;  /* 0x0000000300007221 */ /* 0x000fce0000010000 */
.L_x_107:
[----:B------:R-:W-:Y:S05]  /*1f10*/  BSYNC.RECONVERGENT B1 ;  /* 0x0000000000017941 */ /* 0x000fea0003800200 */
.L_x_97:
[----:B------:R-:W-:Y:S01]  /*1f20*/  HFMA2 R9, -RZ, RZ, 0, 0 ;  /* 0x00000000ff097431 */ /* 0x000fe200000001ff */
[----:B0-----:R-:W-:-:S03]  /*1f30*/  MOV R7, R0 ;  /* 0x0000000000077202 */ /* 0x001fc60000000f00 */
[----:B------:R-:W-:Y:S05]  /*1f40*/  RET.REL.NODEC R8 `(_Z28medianOfMediansNormalisationPf) ;  /* 0xffffffe0082c7950 */ /* 0x000fea0003c3ffff */
.L_x_108:
        /* <DEDUP_REMOVED lines=11> */
.L_x_112:


//--------------------- .text._Z34separateRealAndImaginaryComponentsP6float2PfS1_l --------------------------
	.section	.text._Z34separateRealAndImaginaryComponentsP6float2PfS1_l,"ax",@progbits
	.align	128
        .global         _Z34separateRealAndImaginaryComponentsP6float2PfS1_l
        .type           _Z34separateRealAndImaginaryComponentsP6float2PfS1_l,@function
        .size           _Z34separateRealAndImaginaryComponentsP6float2PfS1_l,(.L_x_118 - _Z34separateRealAndImaginaryComponentsP6float2PfS1_l)
        .other          _Z34separateRealAndImaginaryComponentsP6float2PfS1_l,@"STO_CUDA_ENTRY STV_DEFAULT"
_Z34separateRealAndImaginaryComponentsP6float2PfS1_l:
.text._Z34separateRealAndImaginaryComponentsP6float2PfS1_l:
[----:B------:R-:W-:Y:S01]  /*0000*/  LDC R1, c[0x0][0x37c] ;  /* 0x0000df00ff017b82 */ /* 0x000fe20000000800 */
[----:B------:R-:W0:Y:S01]  /*0010*/  S2R R0, SR_CTAID.X ;  /* 0x0000000000007919 */ /* 0x000e220000002500 */
[----:B------:R-:W0:Y:S01]  /*0020*/  LDCU UR4, c[0x0][0x360] ;  /* 0x00006c00ff0477ac */ /* 0x000e220008000800 */
[----:B------:R-:W0:Y:S01]  /*0030*/  S2R R3, SR_TID.X ;  /* 0x0000000000037919 */ /* 0x000e220000002100 */
[----:B------:R-:W1:Y:S01]  /*0040*/  LDCU.64 UR6, c[0x0][0x398] ;  /* 0x00007300ff0677ac */ /* 0x000e620008000a00 */
[----:B0-----:R-:W-:-:S05]  /*0050*/  IMAD R0, R0, UR4, R3 ;  /* 0x0000000400007c24 */ /* 0x001fca000f8e0203 */
[----:B-1----:R-:W-:-:S04]  /*0060*/  ISETP.GE.U32.AND P0, PT, R0, UR6, PT ;  /* 0x0000000600007c0c */ /* 0x002fc8000bf06070 */
[----:B------:R-:W-:-:S13]  /*0070*/  ISETP.GE.AND.EX P0, PT, RZ, UR7, PT, P0 ;  /* 0x00000007ff007c0c */ /* 0x000fda000bf06300 */
[----:B------:R-:W-:Y:S05]  /*0080*/  @P0 EXIT ;  /* 0x000000000000094d */ /* 0x000fea0003800000 */
[----:B------:R-:W0:Y:S01]  /*0090*/  LDCU.128 UR8, c[0x0][0x380] ;  /* 0x00007000ff0877ac */ /* 0x000e220008000c00 */
[----:B------:R-:W1:Y:S01]  /*00a0*/  LDCU.64 UR4, c[0x0][0x358] ;  /* 0x00006b00ff0477ac */ /* 0x000e620008000a00 */
[----:B------:R-:W2:Y:S01]  /*00b0*/  LDCU.64 UR6, c[0x0][0x390] ;  /* 0x00007200ff0677ac */ /* 0x000ea20008000a00 */
[----:B0-----:R-:W-:-:S04]  /*00c0*/  LEA R2, P0, R0, UR8, 0x3 ;  /* 0x0000000800027c11 */ /* 0x001fc8000f8018ff */
[----:B------:R-:W-:-:S06]  /*00d0*/  LEA.HI.X R3, R0, UR9, RZ, 0x3, P0 ;  /* 0x0000000900037c11 */ /* 0x000fcc00080f1cff */
[----:B-1----:R-:W3:Y:S01]  /*00e0*/  LDG.E.64 R2, desc[UR4][R2.64] ;  /* 0x0000000402027981 */ /* 0x002ee2000c1e1b00 */
[----:B------:R-:W-:Y:S01]  /*00f0*/  IMAD.SHL.U32 R6, R0, 0x4, RZ ;  /* 0x0000000400067824 */ /* 0x000fe200078e00ff */
[----:B------:R-:W-:-:S04]  /*0100*/  SHF.R.U32.HI R0, RZ, 0x1e, R0 ;  /* 0x0000001eff007819 */ /* 0x000fc80000011600 */
[C---:B------:R-:W-:Y:S02]  /*0110*/  IADD3 R4, P0, PT, R6.reuse, UR10, RZ ;  /* 0x0000000a06047c10 */ /* 0x040fe4000ff1e0ff */
[----:B--2---:R-:W-:Y:S02]  /*0120*/  IADD3 R6, P1, PT, R6, UR6, RZ ;  /* 0x0000000606067c10 */ /* 0x004fe4000ff3e0ff */
[C---:B------:R-:W-:Y:S02]  /*0130*/  IADD3.X R5, PT, PT, R0.reuse, UR11, RZ, P0, !PT ;  /* 0x0000000b00057c10 */ /* 0x040fe400087fe4ff */
[----:B------:R-:W-:-:S03]  /*0140*/  IADD3.X R7, PT, PT, R0, UR7, RZ, P1, !PT ;  /* 0x0000000700077c10 */ /* 0x000fc60008ffe4ff */
[----:B---3--:R-:W-:Y:S04]  /*0150*/  STG.E desc[UR4][R4.64], R2 ;  /* 0x0000000204007986 */ /* 0x008fe8000c101904 */
[----:B------:R-:W-:Y:S01]  /*0160*/  STG.E desc[UR4][R6.64], R3 ;  /* 0x0000000306007986 */ /* 0x000fe2000c101904 */
[----:B------:R-:W-:Y:S05]  /*0170*/  EXIT ;  /* 0x000000000000794d */ /* 0x000fea0003800000 */
.L_x_109:
        /* <DEDUP_REMOVED lines=16> */
.L_x_118:


//--------------------- .nv.shared.reserved.0     --------------------------
	.section	.nv.shared.reserved.0,"aw",@nobits
	.weak		__nv_reservedSMEM_offset_0_alias
	.size		__nv_reservedSMEM_offset_0_alias, 0, 64
	.other		__nv_reservedSMEM_offset_0_alias,@"STO_CUDA_RESERVED_SHARED STV_DEFAULT"
__nv_reservedSMEM_offset_0_alias:
	.zero		0
	.zero		64


//--------------------- .nv.shared._Z17boxcarFilterArrayPfP9candidateil --------------------------
	.section	.nv.shared._Z17boxcarFilterArrayPfP9candidateil,"aw",@nobits
	.sectionflags	@""
	.align	4
.nv.shared._Z17boxcarFilterArrayPfP9candidateil:
	.zero		5440


//--------------------- .nv.shared._Z28medianOfMediansNormalisationPf --------------------------
	.section	.nv.shared._Z28medianOfMediansNormalisationPf,"aw",@nobits
	.sectionflags	@""
	.align	4
.nv.shared._Z28medianOfMediansNormalisationPf:
	.zero		50176


//--------------------- .nv.constant0._Z13calculateLogpP9candidateli --------------------------
	.section	.nv.constant0._Z13calculateLogpP9candidateli,"a",@progbits
	.sectionflags	@""
	.align	4
.nv.constant0._Z13calculateLogpP9candidateli:
	.zero		916


//--------------------- .nv.constant0._Z17boxcarFilterArrayPfP9candidateil --------------------------
	.section	.nv.constant0._Z17boxcarFilterArrayPfP9candidateil,"a",@progbits
	.sectionflags	@""
	.align	4
.nv.constant0._Z17boxcarFilterArrayPfP9candidateil:
	.zero		928


//--------------------- .nv.constant0._Z17decimateHarmonicsPfS_S_S_l --------------------------
	.section	.nv.constant0._Z17decimateHarmonicsPfS_S_S_l,"a",@progbits
	.sectionflags	@""
	.align	4
.nv.constant0._Z17decimateHarmonicsPfS_S_S_l:
	.zero		936


//--------------------- .nv.constant0._Z16magnitudeSquaredPfS_S_l --------------------------
	.section	.nv.constant0._Z16magnitudeSquaredPfS_S_l,"a",@progbits
	.sectionflags	@""
	.align	4
.nv.constant0._Z16magnitudeSquaredPfS_S_l:
	.zero		928


//--------------------- .nv.constant0._Z28medianOfMediansNormalisationPf --------------------------
	.section	.nv.constant0._Z28medianOfMediansNormalisationPf,"a",@progbits
	.sectionflags	@""
	.align	4
.nv.constant0._Z28medianOfMediansNormalisationPf:
	.zero		904


//--------------------- .nv.constant0._Z34separateRealAndImaginaryComponentsP6float2PfS1_l --------------------------
	.section	.nv.constant0._Z34separateRealAndImaginaryComponentsP6float2PfS1_l,"a",@progbits
	.sectionflags	@""
	.align	4
.nv.constant0._Z34separateRealAndImaginaryComponentsP6float2PfS1_l:
	.zero		928


//--------------------- SYMBOLS --------------------------

	.type		.nv.reservedSmem.offset0,@object
	.size		.nv.reservedSmem.offset0,0x4
	.type		.nv.reservedSmem.cap,@object
	.size		.nv.reservedSmem.cap,0x4
